# CuTe-DSL kernel — source=cudnn_frontend_dsl family=grouped_gemm_swiglu
# config = {"ab_dtype": "Float4E2M1FN", "sf_vec": 32, "d_dtype": "Float8E4M3FN", "vector_f32": false, "mma_mn": [128, 128], "cluster_mn": [1, 1]}


// ===== COMPILED SASS (sm_100a) =====

	.target	sm_100a

	.elftype	@"ET_EXEC"


//--------------------- .note.nv.tkinfo           --------------------------
	.section	.note.nv.tkinfo,"",@"SHT_NOTE"
	.sectionflags	@"SHF_NOTE_NV_TKINFO"
	.tkinfo
        /*0018*/ 	.word	0x00000081
        /*0030*/ 	.string	""
        /*0030*/ 	.string	"ptxas"
        /*0030*/ 	.string	"Cuda compilation tools, release 12.9, V12.9.83"
        /*0030*/ 	.string	"Build system must define TOOLS_VERSION_EXTENDED"
        /*0030*/ 	.string	"-O 3 -arch sm_100a "



//--------------------- .note.nv.cuver            --------------------------
	.section	.note.nv.cuver,"",@"SHT_NOTE"
	.sectionflags	@"SHF_NOTE_NV_CUVER"
        /*0018*/ 	.short	0x0001
        /*001a*/ 	.short	0x0064
        /*001c*/ 	.short	0x0001
        /*001e*/ 	.short	0x0000
        /*0020*/ 	.short	0x0001
        /*0022*/ 	.short	0x0000


//--------------------- .nv.info                  --------------------------
	.section	.nv.info,"",@"SHT_CUDA_INFO"
	.align	4


	//----- nvinfo : EIATTR_REGCOUNT
	.align		4
        /*0000*/ 	.byte	0x04, 0x2f
        /*0002*/ 	.short	(.L_4 - .L_3)
	.align		4
.L_3:
        /*0004*/ 	.word	index@(kernel_cutlass_kernel_cudnngrouped_gemmgrouped_gemm_swiglugrouped_gemm_swiglu_quantBlockScaledContiguousGroupedGemmKernel_object_at__TiledMMA_ThrLayoutVMNK11110000_PermutationMNK____MMAAt_0)
        /*0008*/ 	.word	0x00000084


	//----- nvinfo : EIATTR_FRAME_SIZE
	.align		4
.L_4:
        /*000c*/ 	.byte	0x04, 0x11
        /*000e*/ 	.short	(.L_6 - .L_5)
	.align		4
.L_5:
        /*0010*/ 	.word	index@($__internal_2_$__cuda_sm10x_tcgen05_guardrail_trap_unallocated_columns_being_dealloced)
        /*0014*/ 	.word	0x00000000


	//----- nvinfo : EIATTR_FRAME_SIZE
	.align		4
.L_6:
        /*0018*/ 	.byte	0x04, 0x11
        /*001a*/ 	.short	(.L_8 - .L_7)
	.align		4
.L_7:
        /*001c*/ 	.word	index@($__internal_1_$__cuda_sm10x_tcgen05_guardrail_trap_phase_invalid_during_alloc)
        /*0020*/ 	.word	0x00000000


	//----- nvinfo : EIATTR_FRAME_SIZE
	.align		4
.L_8:
        /*0024*/ 	.byte	0x04, 0x11
        /*0026*/ 	.short	(.L_10 - .L_9)
	.align		4
.L_9:
        /*0028*/ 	.word	index@($__internal_0_$__cuda_sm10x_tcgen05_guardrail_trap_col_being_dealloced_not_returned_by_alloc)
        /*002c*/ 	.word	0x00000000


	//----- nvinfo : EIATTR_FRAME_SIZE
	.align		4
.L_10:
        /*0030*/ 	.byte	0x04, 0x11
        /*0032*/ 	.short	(.L_12 - .L_11)
	.align		4
.L_11:
        /*0034*/ 	.word	index@(kernel_cutlass_kernel_cudnngrouped_gemmgrouped_gemm_swiglugrouped_gemm_swiglu_quantBlockScaledContiguousGroupedGemmKernel_object_at__TiledMMA_ThrLayoutVMNK11110000_PermutationMNK____MMAAt_0)
        /*0038*/ 	.word	0x00000000


	//----- nvinfo : EIATTR_MIN_STACK_SIZE
	.align		4
.L_12:
        /*003c*/ 	.byte	0x04, 0x12
        /*003e*/ 	.short	(.L_14 - .L_13)
	.align		4
.L_13:
        /*0040*/ 	.word	index@(kernel_cutlass_kernel_cudnngrouped_gemmgrouped_gemm_swiglugrouped_gemm_swiglu_quantBlockScaledContiguousGroupedGemmKernel_object_at__TiledMMA_ThrLayoutVMNK11110000_PermutationMNK____MMAAt_0)
        /*0044*/ 	.word	0x00000000
.L_14:


//--------------------- .nv.info.kernel_cutlass_kernel_cudnngrouped_gemmgrouped_gemm_swiglugrouped_gemm_swiglu_quantBlockScaledContiguousGroupedGemmKernel_object_at__TiledMMA_ThrLayoutVMNK11110000_PermutationMNK____MMAAt_0 --------------------------
	.section	.nv.info.kernel_cutlass_kernel_cudnngrouped_gemmgrouped_gemm_swiglugrouped_gemm_swiglu_quantBlockScaledContiguousGroupedGemmKernel_object_at__TiledMMA_ThrLayoutVMNK11110000_PermutationMNK____MMAAt_0,"",@"SHT_CUDA_INFO"
	.sectionflags	@""
	.align	4


	//----- nvinfo : EIATTR_CUDA_API_VERSION
	.align		4
        /*0000*/ 	.byte	0x04, 0x37
        /*0002*/ 	.short	(.L_16 - .L_15)
.L_15:
        /*0004*/ 	.word	0x00000081


	//----- nvinfo : EIATTR_KPARAM_INFO
	.align		4
.L_16:
        /*0008*/ 	.byte	0x04, 0x17
        /*000a*/ 	.short	(.L_18 - .L_17)
.L_17:
        /*000c*/ 	.word	0x00000000
        /*0010*/ 	.short	0x000f
        /*0012*/ 	.short	0x03f8
        /*0014*/ 	.byte	0x00, 0xf0, 0x31, 0x00


	//----- nvinfo : EIATTR_KPARAM_INFO
	.align		4
.L_18:
        /*0018*/ 	.byte	0x04, 0x17
        /*001a*/ 	.short	(.L_20 - .L_19)
.L_19:
        /*001c*/ 	.word	0x00000000
        /*0020*/ 	.short	0x000e
        /*0022*/ 	.short	0x03ec
        /*0024*/ 	.byte	0x00, 0xf0, 0x31, 0x00


	//----- nvinfo : EIATTR_KPARAM_INFO
	.align		4
.L_20:
        /*0028*/ 	.byte	0x04, 0x17
        /*002a*/ 	.short	(.L_22 - .L_21)
.L_21:
        /*002c*/ 	.word	0x00000000
        /*0030*/ 	.short	0x000d
        /*0032*/ 	.short	0x03e0
        /*0034*/ 	.byte	0x00, 0xf0, 0x31, 0x00


	//----- nvinfo : EIATTR_KPARAM_INFO
	.align		4
.L_22:
        /*0038*/ 	.byte	0x04, 0x17
        /*003a*/ 	.short	(.L_24 - .L_23)
.L_23:
        /*003c*/ 	.word	0x00000000
        /*0040*/ 	.short	0x000c
        /*0042*/ 	.short	0x03d8
        /*0044*/ 	.byte	0x00, 0xf0, 0x21, 0x00


	//----- nvinfo : EIATTR_KPARAM_INFO
	.align		4
.L_24:
        /*0048*/ 	.byte	0x04, 0x17
        /*004a*/ 	.short	(.L_26 - .L_25)
.L_25:
        /*004c*/ 	.word	0x00000000
        /*0050*/ 	.short	0x000b
        /*0052*/ 	.short	0x03d0
        /*0054*/ 	.byte	0x00, 0xf0, 0x21, 0x00


	//----- nvinfo : EIATTR_KPARAM_INFO
	.align		4
.L_26:
        /*0058*/ 	.byte	0x04, 0x17
        /*005a*/ 	.short	(.L_28 - .L_27)
.L_27:
        /*005c*/ 	.word	0x00000000
        /*0060*/ 	.short	0x000a
        /*0062*/ 	.short	0x03c8
        /*0064*/ 	.byte	0x00, 0xf0, 0x21, 0x00


	//----- nvinfo : EIATTR_KPARAM_INFO
	.align		4
.L_28:
        /*0068*/ 	.byte	0x04, 0x17
        /*006a*/ 	.short	(.L_30 - .L_29)
.L_29:
        /*006c*/ 	.word	0x00000000
        /*0070*/ 	.short	0x0009
        /*0072*/ 	.short	0x03c0
        /*0074*/ 	.byte	0x00, 0xf0, 0x21, 0x00


	//----- nvinfo : EIATTR_KPARAM_INFO
	.align		4
.L_30:
        /*0078*/ 	.byte	0x04, 0x17
        /*007a*/ 	.short	(.L_32 - .L_31)
.L_31:
        /*007c*/ 	.word	0x00000000
        /*0080*/ 	.short	0x0008
        /*0082*/ 	.short	0x0340
        /*0084*/ 	.byte	0x00, 0xf0, 0x01, 0x02


	//----- nvinfo : EIATTR_KPARAM_INFO
	.align		4
.L_32:
        /*0088*/ 	.byte	0x04, 0x17
        /*008a*/ 	.short	(.L_34 - .L_33)
.L_33:
        /*008c*/ 	.word	0x00000000
        /*0090*/ 	.short	0x0007
        /*0092*/ 	.short	0x02c0
        /*0094*/ 	.byte	0x00, 0xf0, 0x01, 0x02


	//----- nvinfo : EIATTR_KPARAM_INFO
	.align		4
.L_34:
        /*0098*/ 	.byte	0x04, 0x17
        /*009a*/ 	.short	(.L_36 - .L_35)
.L_35:
        /*009c*/ 	.word	0x00000000
        /*00a0*/ 	.short	0x0006
        /*00a2*/ 	.short	0x0240
        /*00a4*/ 	.byte	0x00, 0xf0, 0x01, 0x02


	//----- nvinfo : EIATTR_KPARAM_INFO
	.align		4
.L_36:
        /*00a8*/ 	.byte	0x04, 0x17
        /*00aa*/ 	.short	(.L_38 - .L_37)
.L_37:
        /*00ac*/ 	.word	0x00000000
        /*00b0*/ 	.short	0x0005
        /*00b2*/ 	.short	0x01c0
        /*00b4*/ 	.byte	0x00, 0xf0, 0x01, 0x02


	//----- nvinfo : EIATTR_KPARAM_INFO
	.align		4
.L_38:
        /*00b8*/ 	.byte	0x04, 0x17
        /*00ba*/ 	.short	(.L_40 - .L_39)
.L_39:
        /*00bc*/ 	.word	0x00000000
        /*00c0*/ 	.short	0x0004
        /*00c2*/ 	.short	0x0140
        /*00c4*/ 	.byte	0x00, 0xf0, 0x01, 0x02


	//----- nvinfo : EIATTR_KPARAM_INFO
	.align		4
.L_40:
        /*00c8*/ 	.byte	0x04, 0x17
        /*00ca*/ 	.short	(.L_42 - .L_41)
.L_41:
        /*00cc*/ 	.word	0x00000000
        /*00d0*/ 	.short	0x0003
        /*00d2*/ 	.short	0x00c0
        /*00d4*/ 	.byte	0x00, 0xf0, 0x01, 0x02


	//----- nvinfo : EIATTR_KPARAM_INFO
	.align		4
.L_42:
        /*00d8*/ 	.byte	0x04, 0x17
        /*00da*/ 	.short	(.L_44 - .L_43)
.L_43:
        /*00dc*/ 	.word	0x00000000
        /*00e0*/ 	.short	0x0002
        /*00e2*/ 	.short	0x0040
        /*00e4*/ 	.byte	0x00, 0xf0, 0x01, 0x02


	//----- nvinfo : EIATTR_KPARAM_INFO
	.align		4
.L_44:
        /*00e8*/ 	.byte	0x04, 0x17
        /*00ea*/ 	.short	(.L_46 - .L_45)
.L_45:
        /*00ec*/ 	.word	0x00000000
        /*00f0*/ 	.short	0x0001
        /*00f2*/ 	.short	0x000c
        /*00f4*/ 	.byte	0x00, 0xf0, 0x31, 0x00


	//----- nvinfo : EIATTR_KPARAM_INFO
	.align		4
.L_46:
        /*00f8*/ 	.byte	0x04, 0x17
        /*00fa*/ 	.short	(.L_48 - .L_47)
.L_47:
        /*00fc*/ 	.word	0x00000000
        /*0100*/ 	.short	0x0000
        /*0102*/ 	.short	0x0000
        /*0104*/ 	.byte	0x00, 0xf0, 0x31, 0x00


	//----- nvinfo : EIATTR_AT_ENTRY_FRAGMENTS
	.align		4
.L_48:
        /*0108*/ 	.byte	0x04, 0x4f
        /*010a*/ 	.short	(.L_50 - .L_49)


	//   ....[0]....
.L_49:
        /*010c*/ 	.word	0x00000004


	//----- nvinfo : EIATTR_RESERVED_SMEM_USED
	.align		4
.L_50:
        /*0110*/ 	.byte	0x01, 0x41
	.zero		2


	//----- nvinfo : EIATTR_SPARSE_MMA_MASK
	.align		4
        /*0114*/ 	.byte	0x03, 0x50
        /*0116*/ 	.short	0x0000


	//----- nvinfo : EIATTR_TCGEN05_1CTA_USED
	.align		4
        /*0118*/ 	.byte	0x01, 0x51
	.zero		2


	//----- nvinfo : EIATTR_MAXREG_COUNT
	.align		4
        /*011c*/ 	.byte	0x03, 0x1b
        /*011e*/ 	.short	0x00ff


	//----- nvinfo : EIATTR_NUM_BARRIERS
	.align		4
        /*0120*/ 	.byte	0x02, 0x4c
        /*0122*/ 	.byte	0x05
	.zero		1


	//----- nvinfo : EIATTR_INT_WARP_WIDE_INSTR_OFFSETS
	.align		4
        /*0124*/ 	.byte	0x04, 0x31
        /*0126*/ 	.short	(.L_52 - .L_51)


	//   ....[0]....
.L_51:
        /*0128*/ 	.word	0x00004d30


	//   ....[1]....
        /*012c*/ 	.word	0x00004d70


	//----- nvinfo : EIATTR_COOP_GROUP_MASK_REGIDS
	.align		4
.L_52:
        /*0130*/ 	.byte	0x04, 0x29
        /*0132*/ 	.short	(.L_54 - .L_53)


	//   ....[0]....
.L_53:
        /*0134*/ 	.word	0xffffffff


	//   ....[1]....
        /*0138*/ 	.word	0xffffffff


	//   ....[2]....
        /*013c*/ 	.word	0xffffffff


	//   ....[3]....
        /*0140*/ 	.word	0xffffffff


	//   ....[4]....
        /*0144*/ 	.word	0xffffffff


	//   ....[5]....
        /*0148*/ 	.word	0xffffffff


	//   ....[6]....
        /*014c*/ 	.word	0xffffffff


	//   ....[7]....
        /*0150*/ 	.word	0xffffffff


	//   ....[8]....
        /*0154*/ 	.word	0xffffffff


	//----- nvinfo : EIATTR_COOP_GROUP_INSTR_OFFSETS
	.align		4
.L_54:
        /*0158*/ 	.byte	0x04, 0x28
        /*015a*/ 	.short	(.L_56 - .L_55)


	//   ....[0]....
.L_55:
        /*015c*/ 	.word	0x000000b0


	//   ....[1]....
        /*0160*/ 	.word	0x000009c0


	//   ....[2]....
        /*0164*/ 	.word	0x00000c00


	//   ....[3]....
        /*0168*/ 	.word	0x00000c60


	//   ....[4]....
        /*016c*/ 	.word	0x00002580


	//   ....[5]....
        /*0170*/ 	.word	0x00002840


	//   ....[6]....
        /*0174*/ 	.word	0x00004920


	//   ....[7]....
        /*0178*/ 	.word	0x00004bd0


	//   ....[8]....
        /*017c*/ 	.word	0x00004e20


	//----- nvinfo : EIATTR_VRC_CTA_INIT_COUNT
	.align		4
.L_56:
        /*0180*/ 	.byte	0x02, 0x4a
        /*0182*/ 	.byte	0x80
	.zero		1


	//----- nvinfo : EIATTR_MBARRIER_INSTR_OFFSETS
	.align		4
        /*0184*/ 	.byte	0x04, 0x39
        /*0186*/ 	.short	(.L_58 - .L_57)


	//   ....[0]....
.L_57:
        /*0188*/ 	.word	0x00000330
        /*018c*/ 	.word	0x000000ff
        /*0190*/ 	.word	0x00000000
        /*0194*/ 	.short	0x0100
        /*0196*/ 	.byte	0x05
	.zero		1


	//   ....[1]....
        /*0198*/ 	.word	0x00000340
        /*019c*/ 	.word	0x000000ff
        /*01a0*/ 	.word	0x00000008
        /*01a4*/ 	.short	0x0100
        /*01a6*/ 	.byte	0x05
	.zero		1


	//   ....[2]....
        /*01a8*/ 	.word	0x00000350
        /*01ac*/ 	.word	0x000000ff
        /*01b0*/ 	.word	0x00000010
        /*01b4*/ 	.short	0x0100
        /*01b6*/ 	.byte	0x05
	.zero		1


	//   ....[3]....
        /*01b8*/ 	.word	0x00000360
        /*01bc*/ 	.word	0x000000ff
        /*01c0*/ 	.word	0x00000018
        /*01c4*/ 	.short	0x0100
        /*01c6*/ 	.byte	0x05
	.zero		1


	//   ....[4]....
        /*01c8*/ 	.word	0x00000370
        /*01cc*/ 	.word	0x000000ff
        /*01d0*/ 	.word	0x00000020
        /*01d4*/ 	.short	0x0100
        /*01d6*/ 	.byte	0x05
	.zero		1


	//   ....[5]....
        /*01d8*/ 	.word	0x00000380
        /*01dc*/ 	.word	0x000000ff
        /*01e0*/ 	.word	0x00000028
        /*01e4*/ 	.short	0x0100
        /*01e6*/ 	.byte	0x05
	.zero		1


	//   ....[6]....
        /*01e8*/ 	.word	0x00000390
        /*01ec*/ 	.word	0x000000ff
        /*01f0*/ 	.word	0x00000030
        /*01f4*/ 	.short	0x0100
        /*01f6*/ 	.byte	0x05
	.zero		1


	//   ....[7]....
        /*01f8*/ 	.word	0x000003a0
        /*01fc*/ 	.word	0x000000ff
        /*0200*/ 	.word	0x00000038
        /*0204*/ 	.short	0x0100
        /*0206*/ 	.byte	0x05
	.zero		1


	//   ....[8]....
        /*0208*/ 	.word	0x000003b0
        /*020c*/ 	.word	0x000000ff
        /*0210*/ 	.word	0x00000040
        /*0214*/ 	.short	0x0100
        /*0216*/ 	.byte	0x05
	.zero		1


	//   ....[9]....
        /*0218*/ 	.word	0x000003c0
        /*021c*/ 	.word	0x000000ff
        /*0220*/ 	.word	0x00000048
        /*0224*/ 	.short	0x0100
        /*0226*/ 	.byte	0x05
	.zero		1


	//   ....[10]....
        /*0228*/ 	.word	0x000003d0
        /*022c*/ 	.word	0x000000ff
        /*0230*/ 	.word	0x00000050
        /*0234*/ 	.short	0x0100
        /*0236*/ 	.byte	0x05
	.zero		1


	//   ....[11]....
        /*0238*/ 	.word	0x000003e0
        /*023c*/ 	.word	0x000000ff
        /*0240*/ 	.word	0x00000058
        /*0244*/ 	.short	0x0100
        /*0246*/ 	.byte	0x05
	.zero		1


	//   ....[12]....
        /*0248*/ 	.word	0x000004f0
        /*024c*/ 	.word	0x000000ff
        /*0250*/ 	.word	0x00000060
        /*0254*/ 	.short	0x0100
        /*0256*/ 	.byte	0x06
	.zero		1


	//   ....[13]....
        /*0258*/ 	.word	0x00000500
        /*025c*/ 	.word	0x000000ff
        /*0260*/ 	.word	0x00000068
        /*0264*/ 	.short	0x0100
        /*0266*/ 	.byte	0x06
	.zero		1


	//   ....[14]....
        /*0268*/ 	.word	0x00000510
        /*026c*/ 	.word	0x000000ff
        /*0270*/ 	.word	0x00000070
        /*0274*/ 	.short	0x0100
        /*0276*/ 	.byte	0x06
	.zero		1


	//   ....[15]....
        /*0278*/ 	.word	0x00000520
        /*027c*/ 	.word	0x000000ff
        /*0280*/ 	.word	0x00000078
        /*0284*/ 	.short	0x0100
        /*0286*/ 	.byte	0x06
	.zero		1


	//   ....[16]....
        /*0288*/ 	.word	0x00000630
        /*028c*/ 	.word	0x000000ff
        /*0290*/ 	.word	0x00000080
        /*0294*/ 	.short	0x0100
        /*0296*/ 	.byte	0x06
	.zero		1


	//   ....[17]....
        /*0298*/ 	.word	0x00000640
        /*029c*/ 	.word	0x000000ff
        /*02a0*/ 	.word	0x00000088
        /*02a4*/ 	.short	0x0100
        /*02a6*/ 	.byte	0x06
	.zero		1


	//   ....[18]....
        /*02a8*/ 	.word	0x00000650
        /*02ac*/ 	.word	0x000000ff
        /*02b0*/ 	.word	0x00000090
        /*02b4*/ 	.short	0x0100
        /*02b6*/ 	.byte	0x06
	.zero		1


	//   ....[19]....
        /*02b8*/ 	.word	0x00000660
        /*02bc*/ 	.word	0x000000ff
        /*02c0*/ 	.word	0x00000098
        /*02c4*/ 	.short	0x0100
        /*02c6*/ 	.byte	0x06
	.zero		1


	//   ....[20]....
        /*02c8*/ 	.word	0x00000cc0
        /*02cc*/ 	.word	0x0000000e
        /*02d0*/ 	.word	0x00000090
        /*02d4*/ 	.short	0x010a
        /*02d6*/ 	.byte	0xff
	.zero		1


	//   ....[21]....
        /*02d8*/ 	.word	0x00000da0
        /*02dc*/ 	.word	0x0000000e
        /*02e0*/ 	.word	0x00000080
        /*02e4*/ 	.short	0x0101
        /*02e6*/ 	.byte	0xff
	.zero		1


	//   ....[22]....
        /*02e8*/ 	.word	0x00000fb0
        /*02ec*/ 	.word	0x00000002
        /*02f0*/ 	.word	0x00000090
        /*02f4*/ 	.short	0x010a
        /*02f6*/ 	.byte	0xff
	.zero		1


	//   ....[23]....
        /*02f8*/ 	.word	0x000010d0
        /*02fc*/ 	.word	0x00000002
        /*0300*/ 	.word	0x00000080
        /*0304*/ 	.short	0x0101
        /*0306*/ 	.byte	0xff
	.zero		1


	//   ....[24]....
        /*0308*/ 	.word	0x000010e0
        /*030c*/ 	.word	0x00000008
        /*0310*/ 	.word	0x00000090
        /*0314*/ 	.short	0x010a
        /*0316*/ 	.byte	0xff
	.zero		1


	//   ....[25]....
        /*0318*/ 	.word	0x00001150
        /*031c*/ 	.word	0x000000ff
        /*0320*/ 	.word	0x00000080
        /*0324*/ 	.short	0x010a
        /*0326*/ 	.byte	0x17
	.zero		1


	//   ....[26]....
        /*0328*/ 	.word	0x000011d0
        /*032c*/ 	.word	0x000000ff
        /*0330*/ 	.word	0x00000090
        /*0334*/ 	.short	0x0101
        /*0336*/ 	.byte	0x17
	.zero		1


	//   ....[27]....
        /*0338*/ 	.word	0x00001390
        /*033c*/ 	.word	0x000000ff
        /*0340*/ 	.word	0x00000030
        /*0344*/ 	.short	0x010a
        /*0346*/ 	.byte	0x05
	.zero		1


	//   ....[28]....
        /*0348*/ 	.word	0x000014d0
        /*034c*/ 	.word	0x000000ff
        /*0350*/ 	.word	0x00000030
        /*0354*/ 	.short	0x010a
        /*0356*/ 	.byte	0x05
	.zero		1


	//   ....[29]....
        /*0358*/ 	.word	0x00001620
        /*035c*/ 	.word	0x000000ff
        /*0360*/ 	.word	0x00000030
        /*0364*/ 	.short	0x010a
        /*0366*/ 	.byte	0x16
	.zero		1


	//   ....[30]....
        /*0368*/ 	.word	0x00001660
        /*036c*/ 	.word	0x00000003
        /*0370*/ 	.word	0x00000080
        /*0374*/ 	.short	0x010a
        /*0376*/ 	.byte	0xff
	.zero		1


	//   ....[31]....
        /*0378*/ 	.word	0x00001700
        /*037c*/ 	.word	0x00000003
        /*0380*/ 	.word	0x00000090
        /*0384*/ 	.short	0x0101
        /*0386*/ 	.byte	0xff
	.zero		1


	//   ....[32]....
        /*0388*/ 	.word	0x000018f0
        /*038c*/ 	.word	0x000000ff
        /*0390*/ 	.word	0x00000030
        /*0394*/ 	.short	0x010a
        /*0396*/ 	.byte	0x05
	.zero		1


	//   ....[33]....
        /*0398*/ 	.word	0x000019b0
        /*039c*/ 	.word	0x000000ff
        /*03a0*/ 	.word	0x00000080
        /*03a4*/ 	.short	0x010a
        /*03a6*/ 	.byte	0x0c
	.zero		1


	//   ....[34]....
        /*03a8*/ 	.word	0x00001a40
        /*03ac*/ 	.word	0x000000ff
        /*03b0*/ 	.word	0x00000090
        /*03b4*/ 	.short	0x0101
        /*03b6*/ 	.byte	0x0c
	.zero		1


	//   ....[35]....
        /*03b8*/ 	.word	0x00001e80
        /*03bc*/ 	.word	0x000000ff
        /*03c0*/ 	.word	0x00000000
        /*03c4*/ 	.short	0x010a
        /*03c6*/ 	.byte	0x10
	.zero		1


	//   ....[36]....
        /*03c8*/ 	.word	0x00001e90
        /*03cc*/ 	.word	0x000000ff
        /*03d0*/ 	.word	0x00000070
        /*03d4*/ 	.short	0x010a
        /*03d6*/ 	.byte	0x12
	.zero		1


	//   ....[37]....
        /*03d8*/ 	.word	0x00001eb0
        /*03dc*/ 	.word	0x000000ff
        /*03e0*/ 	.word	0x00000070
        /*03e4*/ 	.short	0x010a
        /*03e6*/ 	.byte	0x12
	.zero		1


	//   ....[38]....
        /*03e8*/ 	.word	0x00002100
        /*03ec*/ 	.word	0x000000ff
        /*03f0*/ 	.word	0x00000000
        /*03f4*/ 	.short	0x010a
        /*03f6*/ 	.byte	0x0d
	.zero		1


	//   ....[39]....
        /*03f8*/ 	.word	0x00002270
        /*03fc*/ 	.word	0x000000ff
        /*0400*/ 	.word	0x00000000
        /*0404*/ 	.short	0x010a
        /*0406*/ 	.byte	0x10
	.zero		1


	//   ....[40]....
        /*0408*/ 	.word	0x00002360
        /*040c*/ 	.word	0x000000ff
        /*0410*/ 	.word	0x00000070
        /*0414*/ 	.short	0x010a
        /*0416*/ 	.byte	0x10
	.zero		1


	//   ....[41]....
        /*0418*/ 	.word	0x00002370
        /*041c*/ 	.word	0x00000000
        /*0420*/ 	.word	0x00000080
        /*0424*/ 	.short	0x010a
        /*0426*/ 	.byte	0xff
	.zero		1


	//   ....[42]....
        /*0428*/ 	.word	0x00002410
        /*042c*/ 	.word	0x00000000
        /*0430*/ 	.word	0x00000090
        /*0434*/ 	.short	0x0101
        /*0436*/ 	.byte	0xff
	.zero		1


	//   ....[43]....
        /*0438*/ 	.word	0x00002520
        /*043c*/ 	.word	0x00000000
        /*0440*/ 	.word	0x00000070
        /*0444*/ 	.short	0x010a
        /*0446*/ 	.byte	0xff
	.zero		1


	//   ....[44]....
        /*0448*/ 	.word	0x000028b0
        /*044c*/ 	.word	0x00000003
        /*0450*/ 	.word	0x00000080
        /*0454*/ 	.short	0x010a
        /*0456*/ 	.byte	0xff
	.zero		1


	//   ....[45]....
        /*0458*/ 	.word	0x00002910
        /*045c*/ 	.word	0x00000003
        /*0460*/ 	.word	0x00000090
        /*0464*/ 	.short	0x0101
        /*0466*/ 	.byte	0xff
	.zero		1


	//   ....[46]....
        /*0468*/ 	.word	0x00002cf0
        /*046c*/ 	.word	0x00000034
        /*0470*/ 	.word	0x00000060
        /*0474*/ 	.short	0x010a
        /*0476*/ 	.byte	0xff
	.zero		1


	//   ....[47]....
        /*0478*/ 	.word	0x000048d0
        /*047c*/ 	.word	0x00000034
        /*0480*/ 	.word	0x00000070
        /*0484*/ 	.short	0x0101
        /*0486*/ 	.byte	0xff
	.zero		1


	//   ....[48]....
        /*0488*/ 	.word	0x000048e0
        /*048c*/ 	.word	0x00000005
        /*0490*/ 	.word	0x00000080
        /*0494*/ 	.short	0x010a
        /*0496*/ 	.byte	0xff
	.zero		1


	//   ....[49]....
        /*0498*/ 	.word	0x000049a0
        /*049c*/ 	.word	0x00000005
        /*04a0*/ 	.word	0x00000090
        /*04a4*/ 	.short	0x0101
        /*04a6*/ 	.byte	0xff
	.zero		1


	//   ....[50]....
        /*04a8*/ 	.word	0x00004e70
        /*04ac*/ 	.word	0x0000000e
        /*04b0*/ 	.word	0x00000090
        /*04b4*/ 	.short	0x010a
        /*04b6*/ 	.byte	0xff
	.zero		1


	//   ....[51]....
        /*04b8*/ 	.word	0x00004ed0
        /*04bc*/ 	.word	0x00000002
        /*04c0*/ 	.word	0x00000090
        /*04c4*/ 	.short	0x010a
        /*04c6*/ 	.byte	0xff
	.zero		1


	//   ....[52]....
        /*04c8*/ 	.word	0x00004f30
        /*04cc*/ 	.word	0x00000008
        /*04d0*/ 	.word	0x00000090
        /*04d4*/ 	.short	0x010a
        /*04d6*/ 	.byte	0xff
	.zero		1


	//   ....[53]....
        /*04d8*/ 	.word	0x00004f90
        /*04dc*/ 	.word	0x00000000
        /*04e0*/ 	.word	0x00000080
        /*04e4*/ 	.short	0x010a
        /*04e6*/ 	.byte	0xff
	.zero		1


	//   ....[54]....
        /*04e8*/ 	.word	0x00005010
        /*04ec*/ 	.word	0x00000000
        /*04f0*/ 	.word	0x00000030
        /*04f4*/ 	.short	0x010a
        /*04f6*/ 	.byte	0xff
	.zero		1


	//   ....[55]....
        /*04f8*/ 	.word	0x00005070
        /*04fc*/ 	.word	0x00000003
        /*0500*/ 	.word	0x00000080
        /*0504*/ 	.short	0x010a
        /*0506*/ 	.byte	0xff
	.zero		1


	//   ....[56]....
        /*0508*/ 	.word	0x000050f0
        /*050c*/ 	.word	0x00000000
        /*0510*/ 	.word	0x00000030
        /*0514*/ 	.short	0x010a
        /*0516*/ 	.byte	0xff
	.zero		1


	//   ....[57]....
        /*0518*/ 	.word	0x00005150
        /*051c*/ 	.word	0x00000002
        /*0520*/ 	.word	0x00000080
        /*0524*/ 	.short	0x010a
        /*0526*/ 	.byte	0xff
	.zero		1


	//   ....[58]....
        /*0528*/ 	.word	0x000051c0
        /*052c*/ 	.word	0x00000000
        /*0530*/ 	.word	0x00000070
        /*0534*/ 	.short	0x010a
        /*0536*/ 	.byte	0xff
	.zero		1


	//   ....[59]....
        /*0538*/ 	.word	0x00005240
        /*053c*/ 	.word	0x00000000
        /*0540*/ 	.word	0x00000000
        /*0544*/ 	.short	0x010a
        /*0546*/ 	.byte	0xff
	.zero		1


	//   ....[60]....
        /*0548*/ 	.word	0x000052a0
        /*054c*/ 	.word	0x00000000
        /*0550*/ 	.word	0x00000080
        /*0554*/ 	.short	0x010a
        /*0556*/ 	.byte	0xff
	.zero		1


	//   ....[61]....
        /*0558*/ 	.word	0x00005300
        /*055c*/ 	.word	0x00000000
        /*0560*/ 	.word	0x00000070
        /*0564*/ 	.short	0x010a
        /*0566*/ 	.byte	0xff
	.zero		1


	//   ....[62]....
        /*0568*/ 	.word	0x00005350
        /*056c*/ 	.word	0x00000003
        /*0570*/ 	.word	0x00000080
        /*0574*/ 	.short	0x010a
        /*0576*/ 	.byte	0xff
	.zero		1


	//   ....[63]....
        /*0578*/ 	.word	0x000053b0
        /*057c*/ 	.word	0x00000034
        /*0580*/ 	.word	0x00000060
        /*0584*/ 	.short	0x010a
        /*0586*/ 	.byte	0xff
	.zero		1


	//   ....[64]....
        /*0588*/ 	.word	0x00005420
        /*058c*/ 	.word	0x00000005
        /*0590*/ 	.word	0x00000080
        /*0594*/ 	.short	0x010a
        /*0596*/ 	.byte	0xff
	.zero		1


	//----- nvinfo : EIATTR_NUM_MBARRIERS
	.align		4
.L_58:
        /*0598*/ 	.byte	0x03, 0x38
        /*059a*/ 	.short	0x0014


	//----- nvinfo : EIATTR_EXIT_INSTR_OFFSETS
	.align		4
        /*059c*/ 	.byte	0x04, 0x1c
        /*059e*/ 	.short	(.L_60 - .L_59)


	//   ....[0]....
.L_59:
        /*05a0*/ 	.word	0x00002550


	//   ....[1]....
        /*05a4*/ 	.word	0x00004e50


	//----- nvinfo : EIATTR_MAX_THREADS
	.align		4
.L_60:
        /*05a8*/ 	.byte	0x04, 0x05
        /*05aa*/ 	.short	(.L_62 - .L_61)
.L_61:
        /*05ac*/ 	.word	0x000000e0
        /*05b0*/ 	.word	0x00000001
        /*05b4*/ 	.word	0x00000001


	//----- nvinfo : EIATTR_CRS_STACK_SIZE
	.align		4
.L_62:
        /*05b8*/ 	.byte	0x04, 0x1e
        /*05ba*/ 	.short	(.L_64 - .L_63)
.L_63:
        /*05bc*/ 	.word	0x00000000


	//----- nvinfo : EIATTR_CBANK_PARAM_SIZE
	.align		4
.L_64:
        /*05c0*/ 	.byte	0x03, 0x19
        /*05c2*/ 	.short	0x0404


	//----- nvinfo : EIATTR_PARAM_CBANK
	.align		4
        /*05c4*/ 	.byte	0x04, 0x0a
        /*05c6*/ 	.short	(.L_66 - .L_65)
	.align		4
.L_65:
        /*05c8*/ 	.word	index@(.nv.constant0.kernel_cutlass_kernel_cudnngrouped_gemmgrouped_gemm_swiglugrouped_gemm_swiglu_quantBlockScaledContiguousGroupedGemmKernel_object_at__TiledMMA_ThrLayoutVMNK11110000_PermutationMNK____MMAAt_0)
        /*05cc*/ 	.short	0x0380
        /*05ce*/ 	.short	0x0404


	//----- nvinfo : EIATTR_SW_WAR
	.align		4
.L_66:
        /*05d0*/ 	.byte	0x04, 0x36
        /*05d2*/ 	.short	(.L_68 - .L_67)
.L_67:
        /*05d4*/ 	.word	0x00000008
.L_68:


//--------------------- .nv.compat                --------------------------
	.section	.nv.compat,"",@"SHT_CUDA_COMPAT_INFO"
	.align	4
        /*0000*/ 	.byte	0x02, 0x02, 0x02, 0x00, 0x02, 0x05, 0x05, 0x00, 0x02, 0x03, 0x01, 0x00, 0x02, 0x06, 0x01, 0x00


//--------------------- .nv.callgraph             --------------------------
	.section	.nv.callgraph,"",@"SHT_CUDA_CALLGRAPH"
	.align	4
	.sectionentsize	8
	.align		4
        /*0000*/ 	.word	0x00000000
	.align		4
        /*0004*/ 	.word	0xffffffff
	.align		4
        /*0008*/ 	.word	0x00000000
	.align		4
        /*000c*/ 	.word	0xfffffffe
	.align		4
        /*0010*/ 	.word	0x00000000
	.align		4
        /*0014*/ 	.word	0xfffffffd
	.align		4
        /*0018*/ 	.word	0x00000000
	.align		4
        /*001c*/ 	.word	0xfffffffc


//--------------------- .text.kernel_cutlass_kernel_cudnngrouped_gemmgrouped_gemm_swiglugrouped_gemm_swiglu_quantBlockScaledContiguousGroupedGemmKernel_object_at__TiledMMA_ThrLayoutVMNK11110000_PermutationMNK____MMAAt_0 --------------------------
	.section	.text.kernel_cutlass_kernel_cudnngrouped_gemmgrouped_gemm_swiglugrouped_gemm_swiglu_quantBlockScaledContiguousGroupedGemmKernel_object_at__TiledMMA_ThrLayoutVMNK11110000_PermutationMNK____MMAAt_0,"ax",@progbits
	.align	128
        .global         kernel_cutlass_kernel_cudnngrouped_gemmgrouped_gemm_swiglugrouped_gemm_swiglu_quantBlockScaledContiguousGroupedGemmKernel_object_at__TiledMMA_ThrLayoutVMNK11110000_PermutationMNK____MMAAt_0
        .type           kernel_cutlass_kernel_cudnngrouped_gemmgrouped_gemm_swiglugrouped_gemm_swiglu_quantBlockScaledContiguousGroupedGemmKernel_object_at__TiledMMA_ThrLayoutVMNK11110000_PermutationMNK____MMAAt_0,@function
        .size           kernel_cutlass_kernel_cudnngrouped_gemmgrouped_gemm_swiglugrouped_gemm_swiglu_quantBlockScaledContiguousGroupedGemmKernel_object_at__TiledMMA_ThrLayoutVMNK11110000_PermutationMNK____MMAAt_0,(.L_x_83 - kernel_cutlass_kernel_cudnngrouped_gemmgrouped_gemm_swiglugrouped_gemm_swiglu_quantBlockScaledContiguousGroupedGemmKernel_object_at__TiledMMA_ThrLayoutVMNK11110000_PermutationMNK____MMAAt_0)
        .other          kernel_cutlass_kernel_cudnngrouped_gemmgrouped_gemm_swiglugrouped_gemm_swiglu_quantBlockScaledContiguousGroupedGemmKernel_object_at__TiledMMA_ThrLayoutVMNK11110000_PermutationMNK____MMAAt_0,@"STO_CUDA_ENTRY STV_DEFAULT"
kernel_cutlass_kernel_cudnngrouped_gemmgrouped_gemm_swiglugrouped_gemm_swiglu_quantBlockScaledContiguousGroupedGemmKernel_object_at__TiledMMA_ThrLayoutVMNK11110000_PermutationMNK____MMAAt_0:
.text.kernel_cutlass_kernel_cudnngrouped_gemmgrouped_gemm_swiglugrouped_gemm_swiglu_quantBlockScaledContiguousGroupedGemmKernel_object_at__TiledMMA_ThrLayoutVMNK11110000_PermutationMNK____MMAAt_0:
[----:B------:R-:W1:Y:S01]  /*0000*/  LDC R1, c[0x0][0x37c] ;  /* 0x0000df00ff017b82 */ /* 0x000e620000000800 */
[----:B------:R-:W2:Y:S01]  /*0010*/  S2R R3, SR_TID.Y ;  /* 0x0000000000037919 */ /* 0x000ea20000002200 */
[----:B------:R-:W3:Y:S01]  /*0020*/  LDCU UR5, c[0x0][0x360] ;  /* 0x00006c00ff0577ac */ /* 0x000ee20008000800 */
[----:B------:R-:W2:Y:S01]  /*0030*/  S2R R0, SR_TID.Z ;  /* 0x0000000000007919 */ /* 0x000ea20000002300 */
[----:B------:R-:W2:Y:S01]  /*0040*/  LDCU UR4, c[0x0][0x364] ;  /* 0x00006c80ff0477ac */ /* 0x000ea20008000800 */
[----:B------:R-:W3:Y:S01]  /*0050*/  S2R R58, SR_TID.X ;  /* 0x00000000003a7919 */ /* 0x000ee20000002100 */
[----:B--2---:R-:W-:Y:S01]  /*0060*/  IMAD R3, R0, UR4, R3 ;  /* 0x0000000400037c24 */ /* 0x004fe2000f8e0203 */
[----:B------:R-:W2:Y:S03]  /*0070*/  LDCU.U8 UR4, c[0x0][0x381] ;  /* 0x00007020ff0477ac */ /* 0x000ea60008000000 */
[----:B---3--:R-:W-:Y:S01]  /*0080*/  IMAD R76, R3, UR5, R58 ;  /* 0x00000005034c7c24 */ /* 0x008fe2000f8e023a */
[----:B------:R-:W3:Y:S04]  /*0090*/  LDCU.U8 UR5, c[0x0][0x382] ;  /* 0x00007040ff0577ac */ /* 0x000ee80008000000 */
[----:B------:R-:W-:-:S06]  /*00a0*/  SHF.R.U32.HI R76, RZ, 0x5, R76 ;  /* 0x00000005ff4c7819 */ /* 0x000fcc000001164c */
[----:B------:R-:W4:Y:S01]  /*00b0*/  SHFL.IDX PT, R76, R76, RZ, 0x1f ;  /* 0x00001fff4c4c7589 */ /* 0x000f2200000e0000 */
[----:B--2---:R-:W-:Y:S02]  /*00c0*/  ULOP3.LUT UR4, UR4, 0x1, URZ, 0xc0, !UPT ;  /* 0x0000000104047892 */ /* 0x004fe4000f8ec0ff */
[----:B---3--:R-:W-:Y:S02]  /*00d0*/  ULOP3.LUT UR5, UR5, 0x1, URZ, 0xc0, !UPT ;  /* 0x0000000105057892 */ /* 0x008fe4000f8ec0ff */
[----:B------:R-:W-:Y:S02]  /*00e0*/  UISETP.NE.U32.AND UP5, UPT, UR4, 0x1, UPT ;  /* 0x000000010400788c */ /* 0x000fe4000bfa5070 */
[----:B------:R-:W-:Y:S01]  /*00f0*/  UISETP.NE.U32.AND UP6, UPT, UR5, 0x1, UPT ;  /* 0x000000010500788c */ /* 0x000fe2000bfc5070 */
[----:B----4-:R-:W-:-:S13]  /*0100*/  ISETP.NE.AND P0, PT, R76, 0x5, PT ;  /* 0x000000054c00780c */ /* 0x010fda0003f05270 */
[----:B-1----:R-:W-:Y:S05]  /*0110*/  @P0 BRA `(.L_x_0) ;  /* 0x0000000000540947 */ /* 0x002fea0003800000 */
[----:B------:R-:W1:Y:S02]  /*0120*/  LDCU.64 UR4, c[0x0][0x348] ;  /* 0x00006900ff0477ac */ /* 0x000e640008000a00 */
[----:B-1----:R-:W-:Y:S02]  /*0130*/  UIADD3 UR14, UP0, UPT, UR4, 0x40, URZ ;  /* 0x00000040040e7890 */ /* 0x002fe4000ff1e0ff */
[----:B------:R-:W-:Y:S02]  /*0140*/  UIADD3 UR12, UP4, UPT, UR4, 0xc0, URZ ;  /* 0x000000c0040c7890 */ /* 0x000fe4000ff9e0ff */
[----:B------:R-:W-:Y:S02]  /*0150*/  UIADD3 UR10, UP3, UPT, UR4, 0x140, URZ ;  /* 0x00000140040a7890 */ /* 0x000fe4000ff7e0ff */
[----:B------:R-:W-:Y:S02]  /*0160*/  UIADD3 UR8, UP2, UPT, UR4, 0x1c0, URZ ;  /* 0x000001c004087890 */ /* 0x000fe4000ff5e0ff */
[----:B------:R-:W-:-:S02]  /*0170*/  UIADD3 UR6, UP1, UPT, UR4, 0x240, URZ ;  /* 0x0000024004067890 */ /* 0x000fc4000ff3e0ff */
[----:B------:R-:W-:Y:S02]  /*0180*/  UIADD3.X UR15, UPT, UPT, URZ, UR5, URZ, UP0, !UPT ;  /* 0x00000005ff0f7290 */ /* 0x000fe400087fe4ff */
[----:B------:R-:W-:Y:S02]  /*0190*/  UIADD3 UR4, UP0, UPT, UR4, 0x2c0, URZ ;  /* 0x000002c004047890 */ /* 0x000fe4000ff1e0ff */
[----:B------:R-:W-:Y:S02]  /*01a0*/  UIADD3.X UR13, UPT, UPT, URZ, UR5, URZ, UP4, !UPT ;  /* 0x00000005ff0d7290 */ /* 0x000fe4000a7fe4ff */
[----:B------:R-:W-:Y:S02]  /*01b0*/  UIADD3.X UR11, UPT, UPT, URZ, UR5, URZ, UP3, !UPT ;  /* 0x00000005ff0b7290 */ /* 0x000fe40009ffe4ff */
[----:B------:R-:W-:Y:S01]  /*01c0*/  UIADD3.X UR9, UPT, UPT, URZ, UR5, URZ, UP2, !UPT ;  /* 0x00000005ff097290 */ /* 0x000fe200097fe4ff */
[----:B------:R1:W-:Y:S01]  /*01d0*/  UTMACCTL.PF [UR14] ;  /* 0x000000000e0079b9 */ /* 0x0003e20008040000 */
[----:B------:R-:W-:-:S03]  /*01e0*/  UIADD3.X UR7, UPT, UPT, URZ, UR5, URZ, UP1, !UPT ;  /* 0x00000005ff077290 */ /* 0x000fc60008ffe4ff */
[----:B------:R1:W-:Y:S01]  /*01f0*/  UTMACCTL.PF [UR12] ;  /* 0x000000000c0079b9 */ /* 0x0003e20008040000 */
[----:B------:R-:W-:Y:S01]  /*0200*/  UIADD3.X UR5, UPT, UPT, URZ, UR5, URZ, UP0, !UPT ;  /* 0x00000005ff057290 */ /* 0x000fe200087fe4ff */
[----:B------:R1:W-:Y:S02]  /*0210*/  UTMACCTL.PF [UR10] ;  /* 0x000000000a0079b9 */ /* 0x0003e40008040000 */
[----:B------:R1:W-:Y:S02]  /*0220*/  UTMACCTL.PF [UR8] ;  /* 0x00000000080079b9 */ /* 0x0003e40008040000 */
[----:B------:R1:W-:Y:S04]  /*0230*/  UTMACCTL.PF [UR6] ;  /* 0x00000000060079b9 */ /* 0x0003e80008040000 */
[----:B------:R1:W-:Y:S01]  /*0240*/  UTMACCTL.PF [UR4] ;  /* 0x00000000040079b9 */ /* 0x0003e20008040000 */
[----:B------:R-:W-:Y:S01]  /*0250*/  UPLOP3.LUT UP4, UPT, UPT, UPT, UPT, 0x40, 0x4 ;  /* 0x000000000004789c */ /* 0x000fe20003f8e870 */
[----:B-1----:R-:W-:Y:S10]  /*0260*/  BRA `(.L_x_1) ;  /* 0x0000000000647947 */ /* 0x002ff40003800000 */
.L_x_0:
[----:B------:R-:W-:Y:S01]  /*0270*/  ISETP.NE.AND P0, PT, R76, RZ, PT ;  /* 0x000000ff4c00720c */ /* 0x000fe20003f05270 */
[----:B------:R-:W-:-:S12]  /*0280*/  UPLOP3.LUT UP4, UPT, UPT, UPT, UPT, 0x40, 0x4 ;  /* 0x000000000004789c */ /* 0x000fd80003f8e870 */
[----:B------:R-:W-:Y:S05]  /*0290*/  @P0 BRA `(.L_x_1) ;  /* 0x0000000000580947 */ /* 0x000fea0003800000 */
[----:B------:R-:W1:Y:S01]  /*02a0*/  S2UR UR5, SR_CgaCtaId ;  /* 0x00000000000579c3 */ /* 0x000e620000008800 */
[----:B------:R-:W-:Y:S01]  /*02b0*/  UMOV UR6, 0x400 ;  /* 0x0000040000067882 */ /* 0x000fe20000000000 */
[----:B------:R-:W-:Y:S01]  /*02c0*/  UMOV UR4, 0x1 ;  /* 0x0000000100047882 */ /* 0x000fe20000000000 */
[----:B------:R-:W-:Y:S02]  /*02d0*/  UPLOP3.LUT UP4, UPT, UPT, UPT, UPT, 0x80, 0x8 ;  /* 0x000000000008789c */ /* 0x000fe40003f8f070 */
[----:B-1----:R-:W-:Y:S02]  /*02e0*/  ULEA UR5, UR5, UR6, 0x18 ;  /* 0x0000000605057291 */ /* 0x002fe4000f8ec0ff */
[----:B------:R-:W-:-:S04]  /*02f0*/  UIADD3 UR6, UPT, UPT, -UR4, 0x100000, URZ ;  /* 0x0010000004067890 */ /* 0x000fc8000fffe1ff */
[----:B------:R-:W-:Y:S02]  /*0300*/  USHF.L.U32 UR7, UR6, 0xb, URZ ;  /* 0x0000000b06077899 */ /* 0x000fe400080006ff */
[----:B------:R-:W-:Y:S01]  /*0310*/  USHF.L.U32 UR6, UR6, 0x1, URZ ;  /* 0x0000000106067899 */ /* 0x000fe200080006ff */
[----:B------:R-:W1:Y:S11]  /*0320*/  FENCE.VIEW.ASYNC.S ;  /* 0x00000000000073c6 */ /* 0x000e760000000000 */
[----:B-1----:R1:W2:Y:S01]  /*0330*/  SYNCS.EXCH.64 URZ, [UR5], UR6 ;  /* 0x0000000605ff75b2 */ /* 0x0022a20008000100 */
[----:B------:R1:W3:Y:S01]  /*0340*/  SYNCS.EXCH.64 URZ, [UR5+0x8], UR6 ;  /* 0x0000080605ff75b2 */ /* 0x0002e20008000100 */
[----:B------:R1:W4:Y:S01]  /*0350*/  SYNCS.EXCH.64 URZ, [UR5+0x10], UR6 ;  /* 0x0000100605ff75b2 */ /* 0x0003220008000100 */
[----:B------:R1:W1:Y:S01]  /*0360*/  SYNCS.EXCH.64 URZ, [UR5+0x18], UR6 ;  /* 0x0000180605ff75b2 */ /* 0x0002620008000100 */
        /* <DEDUP_REMOVED lines=8> */
[----:B------:R-:W-:Y:S01]  /*03f0*/  NOP ;  /* 0x0000000000007918 */ /* 0x000fe20000000000 */
.L_x_1:
[----:B------:R-:W-:Y:S01]  /*0400*/  NOP ;  /* 0x0000000000007918 */ /* 0x000fe20000000000 */
[----:B-1234-:R-:W-:Y:S06]  /*0410*/  BAR.SYNC.DEFER_BLOCKING 0x0 ;  /* 0x0000000000007b1d */ /* 0x01efec0000010000 */
[----:B------:R-:W-:Y:S05]  /*0420*/  BRA.U !UP4, `(.L_x_2) ;  /* 0x000000010c447547 */ /* 0x000fea000b800000 */
[----:B------:R-:W1:Y:S01]  /*0430*/  S2UR UR6, SR_CgaCtaId ;  /* 0x00000000000679c3 */ /* 0x000e620000008800 */
[----:B------:R-:W-:Y:S01]  /*0440*/  UMOV UR7, 0x400 ;  /* 0x0000040000077882 */ /* 0x000fe20000000000 */
[----:B------:R-:W-:Y:S01]  /*0450*/  UMOV UR5, 0x1 ;  /* 0x0000000100057882 */ /* 0x000fe20000000000 */
[----:B------:R-:W-:Y:S01]  /*0460*/  UMOV UR4, 0x4 ;  /* 0x0000000400047882 */ /* 0x000fe20000000000 */
[----:B------:R-:W-:-:S04]  /*0470*/  UIADD3 UR8, UPT, UPT, -UR5, 0x100000, URZ ;  /* 0x0010000005087890 */ /* 0x000fc8000fffe1ff */
[----:B------:R-:W-:Y:S02]  /*0480*/  USHF.L.U32 UR9, UR8, 0xb, URZ ;  /* 0x0000000b08097899 */ /* 0x000fe400080006ff */
[----:B------:R-:W-:Y:S02]  /*0490*/  USHF.L.U32 UR8, UR8, 0x1, URZ ;  /* 0x0000000108087899 */ /* 0x000fe400080006ff */
[----:B------:R-:W-:-:S04]  /*04a0*/  UIADD3 UR4, UPT, UPT, -UR4, 0x100000, URZ ;  /* 0x0010000004047890 */ /* 0x000fc8000fffe1ff */
[----:B------:R-:W-:Y:S02]  /*04b0*/  USHF.L.U32 UR5, UR4, 0xb, URZ ;  /* 0x0000000b04057899 */ /* 0x000fe400080006ff */
[----:B------:R-:W-:Y:S02]  /*04c0*/  USHF.L.U32 UR4, UR4, 0x1, URZ ;  /* 0x0000000104047899 */ /* 0x000fe400080006ff */
[----:B-1----:R-:W-:Y:S01]  /*04d0*/  ULEA UR6, UR6, UR7, 0x18 ;  /* 0x0000000706067291 */ /* 0x002fe2000f8ec0ff */
[----:B------:R-:W1:Y:S11]  /*04e0*/  FENCE.VIEW.ASYNC.S ;  /* 0x00000000000073c6 */ /* 0x000e760000000000 */
[----:B-1----:R1:W2:Y:S01]  /*04f0*/  SYNCS.EXCH.64 URZ, [UR6+0x60], UR8 ;  /* 0x0000600806ff75b2 */ /* 0x0022a20008000100 */
[----:B------:R1:W3:Y:S01]  /*0500*/  SYNCS.EXCH.64 URZ, [UR6+0x68], UR8 ;  /* 0x0000680806ff75b2 */ /* 0x0002e20008000100 */
[----:B------:R1:W4:Y:S01]  /*0510*/  SYNCS.EXCH.64 URZ, [UR6+0x70], UR4 ;  /* 0x0000700406ff75b2 */ /* 0x0003220008000100 */
[----:B------:R1:W1:Y:S01]  /*0520*/  SYNCS.EXCH.64 URZ, [UR6+0x78], UR4 ;  /* 0x0000780406ff75b2 */ /* 0x0002620008000100 */
[----:B------:R-:W-:Y:S01]  /*0530*/  NOP ;  /* 0x0000000000007918 */ /* 0x000fe20000000000 */
.L_x_2:
        /* <DEDUP_REMOVED lines=20> */
.L_x_3:
[----:B------:R-:W-:Y:S01]  /*0680*/  NOP ;  /* 0x0000000000007918 */ /* 0x000fe20000000000 */
[----:B-1234-:R-:W-:Y:S08]  /*0690*/  BAR.SYNC.DEFER_BLOCKING 0x0 ;  /* 0x0000000000007b1d */ /* 0x01eff00000010000 */
[----:B------:R-:W-:Y:S01]  /*06a0*/  BAR.SYNC.DEFER_BLOCKING 0x1, 0xe0 ;  /* 0x0043800000007b1d */ /* 0x000fe20000010000 */
[----:B------:R-:W-:-:S05]  /*06b0*/  ISETP.NE.AND P0, PT, R76, 0x6, PT ;  /* 0x000000064c00780c */ /* 0x000fca0003f05270 */
[----:B------:R-:W1:Y:S08]  /*06c0*/  LDCU.64 UR14, c[0x0][0x358] ;  /* 0x00006b00ff0e77ac */ /* 0x000e700008000a00 */
[----:B------:R-:W-:Y:S05]  /*06d0*/  @P0 BRA `(.L_x_4) ;  /* 0x0000000800880947 */ /* 0x000fea0003800000 */
[----:B------:R-:W-:Y:S01]  /*06e0*/  LOP3.LUT R0, R58, 0x1f, RZ, 0xc0, !PT ;  /* 0x0000001f3a007812 */ /* 0x000fe200078ec0ff */
[----:B------:R-:W-:Y:S01]  /*06f0*/  IMAD.MOV.U32 R18, RZ, RZ, 0x7fffffff ;  /* 0x7fffffffff127424 */ /* 0x000fe200078e00ff */
[----:B------:R-:W2:Y:S01]  /*0700*/  S2UR UR9, SR_CTAID.Z ;  /* 0x00000000000979c3 */ /* 0x000ea20000002700 */
[----:B------:R-:W2:Y:S01]  /*0710*/  LDCU.64 UR6, c[0x0][0x760] ;  /* 0x0000ec00ff0677ac */ /* 0x000ea20008000a00 */
[C---:B------:R-:W-:Y:S01]  /*0720*/  ISETP.GT.U32.AND P0, PT, R0.reuse, 0x7, PT ;  /* 0x000000070000780c */ /* 0x040fe20003f04070 */
[----:B------:R-:W3:Y:S01]  /*0730*/  LDCU.U8 UR8, c[0x0][0x768] ;  /* 0x0000ed00ff0877ac */ /* 0x000ee20008000000 */
[----:B------:R-:W4:Y:S01]  /*0740*/  LDCU.U8 UR10, c[0x0][0x769] ;  /* 0x0000ed20ff0a77ac */ /* 0x000f220008000000 */
[----:B------:R-:W5:Y:S10]  /*0750*/  LDCU.U8 UR13, c[0x0][0x781] ;  /* 0x0000f020ff0d77ac */ /* 0x000f740008000000 */
[----:B------:R-:W1:Y:S01]  /*0760*/  @!P0 LDC.64 R2, c[0x0][0x748] ;  /* 0x0001d200ff028b82 */ /* 0x000e620000000a00 */
[----:B------:R-:W1:Y:S02]  /*0770*/  LDCU UR20, c[0x0][0x770] ;  /* 0x0000ee00ff1477ac */ /* 0x000e640008000800 */
[----:B-1----:R-:W-:-:S05]  /*0780*/  @!P0 IMAD.WIDE.U32 R2, R0, 0x4, R2 ;  /* 0x0000000400028825 */ /* 0x002fca00078e0002 */
[----:B------:R-:W5:Y:S01]  /*0790*/  @!P0 LDG.E R18, desc[UR14][R2.64] ;  /* 0x0000000e02128981 */ /* 0x000f62000c1e1900 */
[----:B--2---:R-:W-:Y:S01]  /*07a0*/  UIMAD.WIDE.U32 UR4, UR9, UR7, URZ ;  /* 0x00000007090472a5 */ /* 0x004fe2000f8e00ff */
[----:B------:R-:W-:Y:S01]  /*07b0*/  HFMA2 R0, -RZ, RZ, 0, 5.9604644775390625e-08 ;  /* 0x00000001ff007431 */ /* 0x000fe200000001ff */
[----:B------:R-:W-:Y:S01]  /*07c0*/  UISETP.GT.U32.AND UP0, UPT, UR9, 0x3ff, UPT ;  /* 0x000003ff0900788c */ /* 0x000fe2000bf04070 */
[----:B------:R-:W-:-:S04]  /*07d0*/  IMAD.MOV.U32 R10, RZ, RZ, RZ ;  /* 0x000000ffff0a7224 */ /* 0x000fc800078e00ff */
[----:B------:R-:W-:Y:S02]  /*07e0*/  UMOV UR11, UR5 ;  /* 0x00000005000b7c82 */ /* 0x000fe40008000000 */
[----:B------:R-:W-:Y:S02]  /*07f0*/  UIADD3 UR7, UPT, UPT, -UR11, UR9, URZ ;  /* 0x000000090b077290 */ /* 0x000fe4000fffe1ff */
[----:B------:R-:W1:Y:S02]  /*0800*/  LDCU.64 UR4, c[0x0][0x778] ;  /* 0x0000ef00ff0477ac */ /* 0x000e640008000a00 */
[----:B---3--:R-:W-:-:S04]  /*0810*/  USHF.R.U32.HI UR7, URZ, UR8, UR7 ;  /* 0x00000008ff077299 */ /* 0x008fc80008011607 */
[----:B------:R-:W-:-:S04]  /*0820*/  UIADD3 UR11, UPT, UPT, UR11, UR7, URZ ;  /* 0x000000070b0b7290 */ /* 0x000fc8000fffe0ff */
[----:B----4-:R-:W-:-:S03]  /*0830*/  USHF.R.U32.HI UR11, URZ, UR10, UR11 ;  /* 0x0000000aff0b7299 */ /* 0x010fc6000801160b */
[----:B------:R-:W2:Y:S01]  /*0840*/  LDCU.U8 UR7, c[0x0][0x780] ;  /* 0x0000f000ff0777ac */ /* 0x000ea20008000000 */
[----:B------:R-:W-:-:S04]  /*0850*/  UIADD3 UR11, UPT, UPT, -UR11, URZ, URZ ;  /* 0x000000ff0b0b7290 */ /* 0x000fc8000fffe1ff */
[----:B------:R-:W-:-:S04]  /*0860*/  UIMAD UR6, UR11, UR6, UR9 ;  /* 0x000000060b0672a4 */ /* 0x000fc8000f8e0209 */
[----:B-1----:R-:W-:-:S07]  /*0870*/  UIMAD.WIDE.U32 UR16, UR6, UR5, URZ ;  /* 0x00000005061072a5 */ /* 0x002fce000f8e00ff */
[----:B------:R-:W-:Y:S02]  /*0880*/  UMOV UR5, UR17 ;  /* 0x0000001100057c82 */ /* 0x000fe40008000000 */
[----:B------:R-:W-:Y:S02]  /*0890*/  UIADD3 UR18, UPT, UPT, UR6, -UR5, URZ ;  /* 0x8000000506127290 */ /* 0x000fe4000fffe0ff */
[----:B------:R-:W1:Y:S02]  /*08a0*/  LDCU.U8 UR17, c[0x0][0x774] ;  /* 0x0000ee80ff1177ac */ /* 0x000e640008000000 */
[----:B--2---:R-:W-:Y:S01]  /*08b0*/  USHF.R.U32.HI UR18, URZ, UR7, UR18 ;  /* 0x00000007ff127299 */ /* 0x004fe20008011612 */
[----:B------:R-:W2:Y:S03]  /*08c0*/  LDCU.U8 UR16, c[0x0][0x775] ;  /* 0x0000eea0ff1077ac */ /* 0x000ea60008000000 */
[----:B------:R-:W-:Y:S01]  /*08d0*/  UIADD3 UR18, UPT, UPT, UR5, UR18, URZ ;  /* 0x0000001205127290 */ /* 0x000fe2000fffe0ff */
[----:B------:R-:W3:Y:S03]  /*08e0*/  LDCU UR5, c[0x0][0x76c] ;  /* 0x0000ed80ff0577ac */ /* 0x000ee60008000800 */
[----:B-----5:R-:W-:-:S04]  /*08f0*/  USHF.R.U32.HI UR18, URZ, UR13, UR18 ;  /* 0x0000000dff127299 */ /* 0x020fc80008011612 */
[----:B------:R-:W-:Y:S02]  /*0900*/  UIMAD.WIDE.U32 UR20, UR18, UR20, URZ ;  /* 0x00000014121472a5 */ /* 0x000fe4000f8e00ff */
[----:B------:R-:W-:-:S04]  /*0910*/  UIADD3 UR12, UPT, UPT, -UR18, URZ, URZ ;  /* 0x000000ff120c7290 */ /* 0x000fc8000fffe1ff */
[----:B------:R-:W-:Y:S01]  /*0920*/  UIMAD UR4, UR12, UR4, UR6 ;  /* 0x000000040c0472a4 */ /* 0x000fe2000f8e0206 */
[----:B------:R-:W-:Y:S02]  /*0930*/  UMOV UR19, UR21 ;  /* 0x0000001500137c82 */ /* 0x000fe40008000000 */
[----:B------:R-:W-:-:S03]  /*0940*/  UIADD3 UR11, UPT, UPT, UR18, -UR19, URZ ;  /* 0x80000013120b7290 */ /* 0x000fc6000fffe0ff */
[----:B------:R-:W-:Y:S01]  /*0950*/  MOV R5, UR4 ;  /* 0x0000000400057c02 */ /* 0x000fe20008000f00 */
[----:B-1----:R-:W-:-:S04]  /*0960*/  USHF.R.U32.HI UR11, URZ, UR17, UR11 ;  /* 0x00000011ff0b7299 */ /* 0x002fc8000801160b */
[----:B------:R-:W-:-:S04]  /*0970*/  UIADD3 UR11, UPT, UPT, UR19, UR11, URZ ;  /* 0x0000000b130b7290 */ /* 0x000fc8000fffe0ff */
[----:B--2---:R-:W-:-:S04]  /*0980*/  USHF.R.U32.HI UR11, URZ, UR16, UR11 ;  /* 0x00000010ff0b7299 */ /* 0x004fc8000801160b */
[----:B------:R-:W-:-:S04]  /*0990*/  UIADD3 UR11, UPT, UPT, -UR11, URZ, URZ ;  /* 0x000000ff0b0b7290 */ /* 0x000fc8000fffe1ff */
[----:B---3--:R-:W-:-:S06]  /*09a0*/  UIMAD UR5, UR11, UR5, UR18 ;  /* 0x000000050b0572a4 */ /* 0x008fcc000f8e0212 */
[----:B------:R-:W-:Y:S01]  /*09b0*/  IMAD.U32 R4, RZ, RZ, UR5 ;  /* 0x00000005ff047e24 */ /* 0x000fe2000f8e00ff */
[----:B------:R1:W2:Y:S01]  /*09c0*/  SHFL.IDX PT, R2, R18, 0x7, 0x1f ;  /* 0x00e01f0012027f89 */ /* 0x0002a200000e0000 */
[----:B------:R-:W-:Y:S05]  /*09d0*/  BRA.U UP0, `(.L_x_5) ;  /* 0x0000000500547547 */ /* 0x000fea000b800000 */
[----:B--2---:R-:W-:Y:S01]  /*09e0*/  SHF.R.S32.HI R17, RZ, 0x1f, R2 ;  /* 0x0000001fff117819 */ /* 0x004fe20000011402 */
[----:B------:R-:W2:Y:S01]  /*09f0*/  LDC R0, c[0x0][0x374] ;  /* 0x0000dd00ff007b82 */ /* 0x000ea20000000800 */
[----:B------:R-:W-:Y:S01]  /*0a00*/  IMAD.U32 R19, RZ, RZ, UR9 ;  /* 0x00000009ff137e24 */ /* 0x000fe2000f8e00ff */
[----:B------:R-:W-:Y:S01]  /*0a10*/  MOV R10, RZ ;  /* 0x000000ff000a7202 */ /* 0x000fe20000000f00 */
[----:B------:R-:W-:Y:S01]  /*0a20*/  IMAD.MOV.U32 R6, RZ, RZ, -0x1 ;  /* 0xffffffffff067424 */ /* 0x000fe200078e00ff */
[----:B------:R-:W-:Y:S02]  /*0a30*/  LEA.HI R17, R17, R2, RZ, 0x7 ;  /* 0x0000000211117211 */ /* 0x000fe400078f38ff */
[----:B------:R-:W-:Y:S02]  /*0a40*/  MOV R15, RZ ;  /* 0x000000ff000f7202 */ /* 0x000fe40000000f00 */
[----:B------:R-:W2:Y:S01]  /*0a50*/  LDC R7, c[0x0][0x370] ;  /* 0x0000dc00ff077b82 */ /* 0x000ea20000000800 */
[----:B------:R-:W-:-:S04]  /*0a60*/  LOP3.LUT R3, R17, 0xffffff80, RZ, 0xc0, !PT ;  /* 0xffffff8011037812 */ /* 0x000fc800078ec0ff */
[----:B------:R-:W-:-:S03]  /*0a70*/  ISETP.NE.AND P0, PT, R2, R3, PT ;  /* 0x000000030200720c */ /* 0x000fc60003f05270 */
[----:B------:R-:W3:Y:S01]  /*0a80*/  LDC R16, c[0x0][0x378] ;  /* 0x0000de00ff107b82 */ /* 0x000ee20000000800 */
[----:B------:R-:W-:-:S07]  /*0a90*/  ISETP.LT.AND P0, PT, R2, RZ, P0 ;  /* 0x000000ff0200720c */ /* 0x000fce0000701270 */
[----:B------:R-:W4:Y:S08]  /*0aa0*/  LDC R12, c[0x0][0x770] ;  /* 0x0001dc00ff0c7b82 */ /* 0x000f300000000800 */
[----:B------:R-:W1:Y:S01]  /*0ab0*/  LDC R11, c[0x0][0x76c] ;  /* 0x0001db00ff0b7b82 */ /* 0x000e620000000800 */
[----:B--2---:R-:W-:Y:S01]  /*0ac0*/  IMAD R7, R0, R7, RZ ;  /* 0x0000000700077224 */ /* 0x004fe200078e02ff */
[----:B------:R-:W-:-:S02]  /*0ad0*/  SHF.R.S32.HI R0, RZ, 0x7, R17 ;  /* 0x00000007ff007819 */ /* 0x000fc40000011411 */
[----:B------:R-:W-:-:S03]  /*0ae0*/  LEA.HI.SX32 R17, R17, 0xffffffff, 0x19 ;  /* 0xffffffff11117811 */ /* 0x000fc600078fcaff */
[----:B------:R-:W-:Y:S01]  /*0af0*/  @!P0 IMAD.MOV R17, RZ, RZ, R0 ;  /* 0x000000ffff118224 */ /* 0x000fe200078e0200 */
[----:B------:R-:W2:Y:S01]  /*0b00*/  LDC.64 R8, c[0x0][0x760] ;  /* 0x0001d800ff087b82 */ /* 0x000ea20000000a00 */
[----:B---3--:R-:W-:Y:S02]  /*0b10*/  IMAD R16, R7, R16, RZ ;  /* 0x0000001007107224 */ /* 0x008fe400078e02ff */
[----:B------:R-:W-:-:S05]  /*0b20*/  IMAD.MOV.U32 R0, RZ, RZ, 0x1 ;  /* 0x00000001ff007424 */ /* 0x000fca00078e00ff */
[----:B------:R-:W3:Y:S02]  /*0b30*/  LDC.64 R2, c[0x0][0x778] ;  /* 0x0001de00ff027b82 */ /* 0x000ee40000000a00 */
.L_x_10:
[----:B------:R-:W-:-:S13]  /*0b40*/  ISETP.GE.AND P0, PT, R4, R17, PT ;  /* 0x000000110400720c */ /* 0x000fda0003f06270 */
[----:B------:R-:W-:Y:S05]  /*0b50*/  @P0 BRA `(.L_x_6) ;  /* 0x0000000000940947 */ /* 0x000fea0003800000 */
[----:B------:R-:W-:-:S04]  /*0b60*/  SHF.L.U32 R7, R4, 0x7, RZ ;  /* 0x0000000704077819 */ /* 0x000fc800000006ff */
[----:B------:R-:W-:-:S13]  /*0b70*/  ISETP.GE.AND P0, PT, R7, R15, PT ;  /* 0x0000000f0700720c */ /* 0x000fda0003f06270 */
[----:B------:R-:W-:Y:S05]  /*0b80*/  @!P0 BRA `(.L_x_7) ;  /* 0x0000000000388947 */ /* 0x000fea0003800000 */
[----:B------:R-:W-:Y:S01]  /*0b90*/  VIADD R13, R6, 0x1 ;  /* 0x00000001060d7836 */ /* 0x000fe20000000000 */
[----:B------:R-:W-:-:S04]  /*0ba0*/  MOV R6, 0xffffffff ;  /* 0xffffffff00067802 */ /* 0x000fc80000000f00 */
[----:B------:R-:W-:-:S13]  /*0bb0*/  ISETP.GT.U32.AND P0, PT, R13, 0x1f, PT ;  /* 0x0000001f0d00780c */ /* 0x000fda0003f04070 */
[----:B------:R-:W-:Y:S05]  /*0bc0*/  @P0 BRA `(.L_x_8) ;  /* 0x0000000000240947 */ /* 0x000fea0003800000 */
[----:B------:R-:W-:Y:S01]  /*0bd0*/  ISETP.GT.AND P0, PT, R18, R7, PT ;  /* 0x000000071200720c */ /* 0x000fe20003f04270 */
[----:B------:R-:W-:-:S05]  /*0be0*/  IMAD.MOV.U32 R6, RZ, RZ, -0x1 ;  /* 0xffffffffff067424 */ /* 0x000fca00078e00ff */
[----:B------:R-:W-:-:S07]  /*0bf0*/  SHF.L.U32 R6, R6, R13, RZ ;  /* 0x0000000d06067219 */ /* 0x000fce00000006ff */
[----:B------:R-:W-:-:S04]  /*0c00*/  VOTE.ANY R7, PT, P0 ;  /* 0x0000000000077806 */ /* 0x000fc800000e0100 */
[----:B------:R-:W-:-:S05]  /*0c10*/  LOP3.LUT P0, R7, R7, RZ, R6, 0xa0, !PT ;  /* 0x000000ff07077212 */ /* 0x000fca000780a006 */
[----:B------:R-:W-:-:S05]  /*0c20*/  VIADD R6, R7, 0xffffffff ;  /* 0xffffffff07067836 */ /* 0x000fca0000000000 */
[----:B------:R-:W-:-:S04]  /*0c30*/  LOP3.LUT R7, R7, R6, RZ, 0xc, !PT ;  /* 0x0000000607077212 */ /* 0x000fc800078e0cff */
[----:B------:R-:W5:Y:S02]  /*0c40*/  POPC R6, R7 ;  /* 0x0000000700067309 */ /* 0x000f640000000000 */
[----:B-----5:R-:W-:-:S07]  /*0c50*/  SEL R6, R6, 0xffffffff, P0 ;  /* 0xffffffff06067807 */ /* 0x020fce0000000000 */
.L_x_8:
[----:B------:R4:W3:Y:S02]  /*0c60*/  SHFL.IDX PT, R15, R18, R6, 0x1f ;  /* 0x00001f06120f7589 */ /* 0x0008e400000e0000 */
.L_x_7:
[----:B------:R-:W5:Y:S01]  /*0c70*/  S2R R13, SR_CgaCtaId ;  /* 0x00000000000d7919 */ /* 0x000f620000008800 */
[----:B------:R-:W-:Y:S01]  /*0c80*/  MOV R14, 0x400 ;  /* 0x00000400000e7802 */ /* 0x000fe20000000f00 */
[----:B------:R-:W-:-:S03]  /*0c90*/  IMAD.U32 R21, R0, -0x80000000, RZ ;  /* 0x8000000000157824 */ /* 0x000fc600078e00ff */
[----:B-----5:R-:W-:-:S05]  /*0ca0*/  LEA R13, R13, R14, 0x18 ;  /* 0x0000000e0d0d7211 */ /* 0x020fca00078ec0ff */
[----:B------:R-:W-:-:S04]  /*0cb0*/  IMAD R14, R10, 0x8, R13 ;  /* 0x000000080a0e7824 */ /* 0x000fc800078e020d */
[----:B------:R-:W5:Y:S02]  /*0cc0*/  SYNCS.PHASECHK.TRANS64.TRYWAIT P0, [R14+URZ+0x90], R21 ;  /* 0x000090150e0075a7 */ /* 0x000f6400080011ff */
[----:B-----5:R-:W-:Y:S05]  /*0cd0*/  @!P0 BRA `(.L_x_9) ;  /* 0x0000004000608947 */ /* 0x020fea0003800000 */
.L_x_57:
[----:B------:R-:W-:Y:S01]  /*0ce0*/  ELECT P0, URZ, PT ;  /* 0x0000000000ff782f */ /* 0x000fe20003800000 */
[----:B------:R-:W-:-:S12]  /*0cf0*/  IMAD.MOV.U32 R7, RZ, RZ, 0x1 ;  /* 0x00000001ff077424 */ /* 0x000fd800078e00ff */
[C---:B------:R-:W-:Y:S02]  /*0d00*/  @P0 IMAD R13, R10.reuse, 0x10, R13 ;  /* 0x000000100a0d0824 */ /* 0x040fe400078e020d */
[----:B------:R-:W-:-:S03]  /*0d10*/  VIADD R10, R10, 0x1 ;  /* 0x000000010a0a7836 */ /* 0x000fc60000000000 */
[----:B------:R4:W-:Y:S02]  /*0d20*/  @P0 STS.128 [R13+0x38410], R4 ;  /* 0x038410040d000388 */ /* 0x0009e40000000c00 */
[----:B------:R-:W-:Y:S01]  /*0d30*/  ISETP.NE.AND P0, PT, R10, 0x2, PT ;  /* 0x000000020a00780c */ /* 0x000fe20003f05270 */
[----:B------:R5:W-:Y:S06]  /*0d40*/  MEMBAR.ALL.CTA ;  /* 0x0000000000007992 */ /* 0x000bec0000008000 */
[----:B-----5:R-:W5:Y:S01]  /*0d50*/  FENCE.VIEW.ASYNC.S ;  /* 0x00000000000073c6 */ /* 0x020f620000000000 */
[----:B----4-:R-:W-:-:S02]  /*0d60*/  SEL R21, RZ, 0x1, P0 ;  /* 0x00000001ff157807 */ /* 0x010fc40000000000 */
[----:B------:R-:W-:Y:S02]  /*0d70*/  SEL R10, R10, RZ, P0 ;  /* 0x000000ff0a0a7207 */ /* 0x000fe40000000000 */
[----:B------:R-:W-:Y:S01]  /*0d80*/  LOP3.LUT R0, R0, R21, RZ, 0x3c, !PT ;  /* 0x0000001500007212 */ /* 0x000fe200078e3cff */
[----:B-----5:R-:W-:Y:S06]  /*0d90*/  BAR.SYNC.DEFER_BLOCKING 0x4, 0x20 ;  /* 0x0100800000007b1d */ /* 0x020fec0000010000 */
[----:B------:R4:W-:Y:S02]  /*0da0*/  SYNCS.ARRIVE.TRANS64.ART0 RZ, [R14+URZ+0x80], R7 ;  /* 0x000080070eff79a7 */ /* 0x0009e400085000ff */
.L_x_6:
[----:B------:R-:W-:-:S04]  /*0db0*/  IMAD.IADD R19, R16, 0x1, R19 ;  /* 0x0000000110137824 */ /* 0x000fc800078e0213 */
[C---:B--2---:R-:W-:Y:S01]  /*0dc0*/  IMAD.HI.U32 R5, R19.reuse, R9, RZ ;  /* 0x0000000913057227 */ /* 0x044fe200078e00ff */
[----:B------:R-:W-:-:S03]  /*0dd0*/  ISETP.GE.AND P0, PT, R19, 0x400, PT ;  /* 0x000004001300780c */ /* 0x000fc60003f06270 */
[----:B------:R-:W-:-:S05]  /*0de0*/  IMAD.IADD R4, R19, 0x1, -R5 ;  /* 0x0000000113047824 */ /* 0x000fca00078e0a05 */
[----:B------:R-:W-:-:S04]  /*0df0*/  SHF.R.U32.HI R4, RZ, UR8, R4 ;  /* 0x00000008ff047c19 */ /* 0x000fc80008011604 */
[----:B------:R-:W-:-:S04]  /*0e00*/  IADD3 R4, PT, PT, R5, R4, RZ ;  /* 0x0000000405047210 */ /* 0x000fc80007ffe0ff */
[----:B----4-:R-:W-:-:S05]  /*0e10*/  SHF.R.U32.HI R14, RZ, UR10, R4 ;  /* 0x0000000aff0e7c19 */ /* 0x010fca0008011604 */
[----:B------:R-:W-:-:S04]  /*0e20*/  IMAD.MOV R14, RZ, RZ, -R14 ;  /* 0x000000ffff0e7224 */ /* 0x000fc800078e0a0e */
[----:B------:R-:W-:-:S04]  /*0e30*/  IMAD R14, R8, R14, R19 ;  /* 0x0000000e080e7224 */ /* 0x000fc800078e0213 */
[----:B---3--:R-:W-:-:S05]  /*0e40*/  IMAD.HI.U32 R5, R14, R3, RZ ;  /* 0x000000030e057227 */ /* 0x008fca00078e00ff */
[----:B------:R-:W-:-:S04]  /*0e50*/  IADD3 R4, PT, PT, R14, -R5, RZ ;  /* 0x800000050e047210 */ /* 0x000fc80007ffe0ff */
[----:B------:R-:W-:-:S05]  /*0e60*/  SHF.R.U32.HI R4, RZ, UR7, R4 ;  /* 0x00000007ff047c19 */ /* 0x000fca0008011604 */
[----:B------:R-:W-:-:S05]  /*0e70*/  IMAD.IADD R4, R5, 0x1, R4 ;  /* 0x0000000105047824 */ /* 0x000fca00078e0204 */
[----:B------:R-:W-:-:S05]  /*0e80*/  SHF.R.U32.HI R7, RZ, UR13, R4 ;  /* 0x0000000dff077c19 */ /* 0x000fca0008011604 */
[----:B------:R-:W-:-:S05]  /*0e90*/  IMAD.HI.U32 R5, R7, R12, RZ ;  /* 0x0000000c07057227 */ /* 0x000fca00078e00ff */
[----:B------:R-:W-:-:S04]  /*0ea0*/  IADD3 R4, PT, PT, R7, -R5, RZ ;  /* 0x8000000507047210 */ /* 0x000fc80007ffe0ff */
[----:B------:R-:W-:-:S05]  /*0eb0*/  SHF.R.U32.HI R4, RZ, UR17, R4 ;  /* 0x00000011ff047c19 */ /* 0x000fca0008011604 */
[----:B------:R-:W-:Y:S01]  /*0ec0*/  IMAD.IADD R4, R5, 0x1, R4 ;  /* 0x0000000105047824 */ /* 0x000fe200078e0204 */
[----:B------:R-:W-:-:S04]  /*0ed0*/  IADD3 R5, PT, PT, -R7, RZ, RZ ;  /* 0x000000ff07057210 */ /* 0x000fc80007ffe1ff */
[----:B------:R-:W-:Y:S01]  /*0ee0*/  SHF.R.U32.HI R4, RZ, UR16, R4 ;  /* 0x00000010ff047c19 */ /* 0x000fe20008011604 */
[----:B------:R-:W-:-:S03]  /*0ef0*/  IMAD R5, R2, R5, R14 ;  /* 0x0000000502057224 */ /* 0x000fc600078e020e */
[----:B------:R-:W-:-:S05]  /*0f00*/  IADD3 R4, PT, PT, -R4, RZ, RZ ;  /* 0x000000ff04047210 */ /* 0x000fca0007ffe1ff */
[----:B-1----:R-:W-:Y:S01]  /*0f10*/  IMAD R4, R11, R4, R7 ;  /* 0x000000040b047224 */ /* 0x002fe200078e0207 */
[----:B------:R-:W-:Y:S06]  /*0f20*/  @!P0 BRA `(.L_x_10) ;  /* 0xfffffffc00048947 */ /* 0x000fec000383ffff */
.L_x_5:
[----:B------:R-:W3:Y:S01]  /*0f30*/  S2R R3, SR_CgaCtaId ;  /* 0x0000000000037919 */ /* 0x000ee20000008800 */
[----:B--2---:R-:W-:Y:S01]  /*0f40*/  MOV R2, 0x400 ;  /* 0x0000040000027802 */ /* 0x004fe20000000f00 */
[----:B------:R-:W-:Y:S01]  /*0f50*/  IMAD.U32 R6, R0, -0x80000000, RZ ;  /* 0x8000000000067824 */ /* 0x000fe200078e00ff */
[C---:B------:R-:W-:Y:S01]  /*0f60*/  ISETP.NE.AND P0, PT, R10.reuse, 0x1, PT ;  /* 0x000000010a00780c */ /* 0x040fe20003f05270 */
[----:B------:R-:W-:-:S05]  /*0f70*/  VIADD R8, R10, 0x2 ;  /* 0x000000020a087836 */ /* 0x000fca0000000000 */
[----:B------:R-:W-:Y:S02]  /*0f80*/  SEL R8, R8, 0x1, P0 ;  /* 0x0000000108087807 */ /* 0x000fe40000000000 */
[----:B---3--:R-:W-:-:S05]  /*0f90*/  LEA R3, R3, R2, 0x18 ;  /* 0x0000000203037211 */ /* 0x008fca00078ec0ff */
[----:B------:R-:W-:-:S04]  /*0fa0*/  IMAD R2, R10, 0x8, R3 ;  /* 0x000000080a027824 */ /* 0x000fc800078e0203 */
[----:B------:R-:W2:Y:S02]  /*0fb0*/  SYNCS.PHASECHK.TRANS64.TRYWAIT P1, [R2+URZ+0x90], R6 ;  /* 0x00009006020075a7 */ /* 0x000ea400080211ff */
[----:B--2---:R-:W-:Y:S05]  /*0fc0*/  @!P1 BRA `(.L_x_11) ;  /* 0x0000003c00bc9947 */ /* 0x004fea0003800000 */
.L_x_59:
[----:B------:R-:W-:Y:S02]  /*0fd0*/  ELECT P2, URZ, PT ;  /* 0x0000000000ff782f */ /* 0x000fe40003840000 */
[----:B------:R-:W-:Y:S01]  /*0fe0*/  ISETP.NE.AND P0, PT, R8, 0x2, PT ;  /* 0x000000020800780c */ /* 0x000fe20003f05270 */
[----:B--2---:R-:W-:-:S03]  /*0ff0*/  IMAD.MOV.U32 R7, RZ, RZ, RZ ;  /* 0x000000ffff077224 */ /* 0x004fc600078e00ff */
[----:B------:R-:W-:Y:S02]  /*1000*/  ISETP.EQ.XOR P1, PT, R10, 0x1, !P0 ;  /* 0x000000010a00780c */ /* 0x000fe40004722a70 */
[----:B------:R-:W-:Y:S02]  /*1010*/  SEL R8, R8, RZ, P0 ;  /* 0x000000ff08087207 */ /* 0x000fe40000000000 */
[----:B------:R-:W-:-:S03]  /*1020*/  SEL R9, RZ, 0x1, !P1 ;  /* 0x00000001ff097807 */ /* 0x000fc60004800000 */
[--C-:B------:R-:W-:Y:S01]  /*1030*/  IMAD R8, R8, 0x8, R3.reuse ;  /* 0x0000000808087824 */ /* 0x100fe200078e0203 */
[----:B------:R-:W-:Y:S01]  /*1040*/  LOP3.LUT R9, R0, R9, RZ, 0x3c, !PT ;  /* 0x0000000900097212 */ /* 0x000fe200078e3cff */
[----:B------:R-:W-:Y:S02]  /*1050*/  @P2 IMAD R10, R10, 0x10, R3 ;  /* 0x000000100a0a2824 */ /* 0x000fe400078e0203 */
[----:B------:R-:W-:Y:S02]  /*1060*/  @P2 IMAD.MOV.U32 R6, RZ, RZ, -0x1 ;  /* 0xffffffffff062424 */ /* 0x000fe400078e00ff */
[----:B------:R-:W-:Y:S02]  /*1070*/  IMAD.MOV.U32 R3, RZ, RZ, 0x1 ;  /* 0x00000001ff037424 */ /* 0x000fe400078e00ff */
[----:B------:R-:W-:Y:S01]  /*1080*/  IMAD.U32 R12, R9, -0x80000000, RZ ;  /* 0x80000000090c7824 */ /* 0x000fe200078e00ff */
[----:B------:R2:W-:Y:S01]  /*1090*/  @P2 STS.128 [R10+0x38410], R4 ;  /* 0x038410040a002388 */ /* 0x0005e20000000c00 */
[----:B------:R3:W-:Y:S06]  /*10a0*/  MEMBAR.ALL.CTA ;  /* 0x0000000000007992 */ /* 0x0007ec0000008000 */
[----:B---3--:R-:W3:Y:S02]  /*10b0*/  FENCE.VIEW.ASYNC.S ;  /* 0x00000000000073c6 */ /* 0x008ee40000000000 */
[----:B---3--:R-:W-:Y:S06]  /*10c0*/  BAR.SYNC.DEFER_BLOCKING 0x4, 0x20 ;  /* 0x0100800000007b1d */ /* 0x008fec0000010000 */
[----:B------:R2:W-:Y:S01]  /*10d0*/  SYNCS.ARRIVE.TRANS64.ART0 RZ, [R2+URZ+0x80], R3 ;  /* 0x0000800302ff79a7 */ /* 0x0005e200085000ff */
[----:B------:R-:W3:Y:S02]  /*10e0*/  SYNCS.PHASECHK.TRANS64.TRYWAIT P0, [R8+URZ+0x90], R12 ;  /* 0x0000900c080075a7 */ /* 0x000ee400080011ff */
[----:B--23--:R-:W-:Y:S05]  /*10f0*/  @!P0 BRA `(.L_x_12) ;  /* 0x0000003c00888947 */ /* 0x00cfea0003800000 */
.L_x_4:
[----:B------:R-:W-:-:S13]  /*1100*/  ISETP.NE.AND P0, PT, R76, 0x5, PT ;  /* 0x000000054c00780c */ /* 0x000fda0003f05270 */
[----:B------:R-:W-:Y:S05]  /*1110*/  @P0 BRA `(.L_x_13) ;  /* 0x0000000800080947 */ /* 0x000fea0003800000 */
[----:B------:R-:W3:Y:S01]  /*1120*/  S2UR UR23, SR_CgaCtaId ;  /* 0x00000000001779c3 */ /* 0x000ee20000008800 */
[----:B------:R-:W-:Y:S02]  /*1130*/  UMOV UR4, 0x400 ;  /* 0x0000040000047882 */ /* 0x000fe40000000000 */
[----:B---3--:R-:W-:-:S09]  /*1140*/  ULEA UR23, UR23, UR4, 0x18 ;  /* 0x0000000417177291 */ /* 0x008fd2000f8ec0ff */
[----:B------:R-:W3:Y:S02]  /*1150*/  SYNCS.PHASECHK.TRANS64.TRYWAIT P0, [UR23+0x80], RZ ;  /* 0x000080ffff0075a7 */ /* 0x000ee40008001117 */
[----:B---3--:R-:W-:Y:S05]  /*1160*/  @!P0 BRA `(.L_x_14) ;  /* 0x0000003c00848947 */ /* 0x008fea0003800000 */
.L_x_62:
[----:B------:R-:W4:Y:S01]  /*1170*/  LDS.128 R4, [UR23+0x38410] ;  /* 0x03841017ff047984 */ /* 0x000f220008000c00 */
[----:B---3--:R-:W-:Y:S01]  /*1180*/  HFMA2 R0, -RZ, RZ, 0, 5.9604644775390625e-08 ;  /* 0x00000001ff007431 */ /* 0x008fe200000001ff */
[----:B------:R-:W-:Y:S01]  /*1190*/  UMOV UR31, 0x1 ;  /* 0x00000001001f7882 */ /* 0x000fe20000000000 */
[----:B------:R-:W-:Y:S01]  /*11a0*/  UMOV UR30, URZ ;  /* 0x000000ff001e7c82 */ /* 0x000fe20008000000 */
[----:B------:R3:W-:Y:S06]  /*11b0*/  MEMBAR.ALL.CTA ;  /* 0x0000000000007992 */ /* 0x0007ec0000008000 */
[----:B---3--:R-:W3:Y:S02]  /*11c0*/  FENCE.VIEW.ASYNC.S ;  /* 0x00000000000073c6 */ /* 0x008ee40000000000 */
[----:B---3--:R3:W-:Y:S01]  /*11d0*/  SYNCS.ARRIVE.TRANS64.ART0 RZ, [UR23+0x90], R0 ;  /* 0x00009000ffff79a7 */ /* 0x0087e20008500017 */
[----:B----4-:R-:W-:-:S13]  /*11e0*/  ISETP.NE.AND P0, PT, R7, 0x1, PT ;  /* 0x000000010700780c */ /* 0x010fda0003f05270 */
[----:B---3--:R-:W-:Y:S05]  /*11f0*/  @P0 BRA `(.L_x_15) ;  /* 0x0000000400600947 */ /* 0x008fea0003800000 */
[----:B------:R-:W3:Y:S01]  /*1200*/  LDCU.64 UR4, c[0x0][0x348] ;  /* 0x00006900ff0477ac */ /* 0x000ee20008000a00 */
[----:B------:R-:W-:Y:S01]  /*1210*/  R2UR UR20, R4 ;  /* 0x00000000041472ca */ /* 0x000fe200000e0000 */
[----:B--2---:R-:W-:Y:S01]  /*1220*/  IMAD.MOV.U32 R8, RZ, RZ, 0x1 ;  /* 0x00000001ff087424 */ /* 0x004fe200078e00ff */
[----:B------:R-:W-:Y:S01]  /*1230*/  R2UR UR12, R5 ;  /* 0x00000000050c72ca */ /* 0x000fe200000e0000 */
[----:B------:R-:W-:Y:S01]  /*1240*/  IMAD.MOV.U32 R2, RZ, RZ, RZ ;  /* 0x000000ffff027224 */ /* 0x000fe200078e00ff */
[----:B------:R-:W-:Y:S01]  /*1250*/  R2UR UR28, R6 ;  /* 0x00000000061c72ca */ /* 0x000fe200000e0000 */
[----:B------:R-:W-:Y:S01]  /*1260*/  UMOV UR31, 0x1 ;  /* 0x00000001001f7882 */ /* 0x000fe20000000000 */
[----:B------:R-:W-:Y:S01]  /*1270*/  UMOV UR30, URZ ;  /* 0x000000ff001e7c82 */ /* 0x000fe20008000000 */
[----:B------:R-:W-:Y:S01]  /*1280*/  UMOV UR18, URZ ;  /* 0x000000ff00127c82 */ /* 0x000fe20008000000 */
[----:B------:R-:W-:Y:S01]  /*1290*/  UMOV UR10, URZ ;  /* 0x000000ff000a7c82 */ /* 0x000fe20008000000 */
[----:B---3--:R-:W-:-:S02]  /*12a0*/  UIADD3 UR38, UP3, UPT, UR4, 0x40, URZ ;  /* 0x0000004004267890 */ /* 0x008fc4000ff7e0ff */
[----:B------:R-:W-:Y:S02]  /*12b0*/  UIADD3 UR36, UP2, UPT, UR4, 0xc0, URZ ;  /* 0x000000c004247890 */ /* 0x000fe4000ff5e0ff */
[----:B------:R-:W-:Y:S02]  /*12c0*/  UIADD3 UR34, UP1, UPT, UR4, 0x140, URZ ;  /* 0x0000014004227890 */ /* 0x000fe4000ff3e0ff */
[----:B------:R-:W-:Y:S02]  /*12d0*/  UIADD3 UR32, UP0, UPT, UR4, 0x1c0, URZ ;  /* 0x000001c004207890 */ /* 0x000fe4000ff1e0ff */
[----:B------:R-:W-:Y:S02]  /*12e0*/  UIADD3.X UR39, UPT, UPT, URZ, UR5, URZ, UP3, !UPT ;  /* 0x00000005ff277290 */ /* 0x000fe40009ffe4ff */
[----:B------:R-:W-:Y:S02]  /*12f0*/  UIADD3.X UR37, UPT, UPT, URZ, UR5, URZ, UP2, !UPT ;  /* 0x00000005ff257290 */ /* 0x000fe400097fe4ff */
[----:B------:R-:W-:-:S02]  /*1300*/  UIADD3.X UR35, UPT, UPT, URZ, UR5, URZ, UP1, !UPT ;  /* 0x00000005ff237290 */ /* 0x000fc40008ffe4ff */
[----:B------:R-:W-:-:S12]  /*1310*/  UIADD3.X UR33, UPT, UPT, URZ, UR5, URZ, UP0, !UPT ;  /* 0x00000005ff217290 */ /* 0x000fd800087fe4ff */
.L_x_20:
[----:B------:R-:W-:Y:S01]  /*1320*/  USHF.L.U32 UR4, UR31, 0x1f, URZ ;  /* 0x0000001f1f047899 */ /* 0x000fe200080006ff */
[----:B------:R-:W-:Y:S01]  /*1330*/  HFMA2 R3, -RZ, RZ, 0, -0.0001220703125 ;  /* 0x00008800ff037431 */ /* 0x000fe200000001ff */
[----:B------:R-:W-:Y:S02]  /*1340*/  ULEA UR5, UR30, UR23, 0x3 ;  /* 0x000000171e057291 */ /* 0x000fe4000f8e18ff */
[----:B------:R-:W-:Y:S02]  /*1350*/  USHF.L.U32 UR7, UR20, 0x7, URZ ;  /* 0x0000000714077899 */ /* 0x000fe400080006ff */
[----:B------:R-:W-:Y:S01]  /*1360*/  MOV R0, UR4 ;  /* 0x0000000400007c02 */ /* 0x000fe20008000f00 */
[----:B------:R-:W-:Y:S01]  /*1370*/  USHF.L.U32 UR27, UR12, 0x7, URZ ;  /* 0x000000070c1b7899 */ /* 0x000fe200080006ff */
[----:B------:R-:W-:-:S03]  /*1380*/  UMOV UR29, URZ ;  /* 0x000000ff001d7c82 */ /* 0x000fc60008000000 */
[----:B--2---:R2:W3:Y:S08]  /*1390*/  SYNCS.PHASECHK.TRANS64.TRYWAIT P2, [UR5+0x30], R0 ;  /* 0x00003000ff0075a7 */ /* 0x0044f00008041105 */
.L_x_18:
[----:B----4-:R-:W-:Y:S02]  /*13a0*/  USHF.L.U32 UR6, UR29, 0x8, URZ ;  /* 0x000000081d067899 */ /* 0x010fe400080006ff */
[----:B------:R-:W-:Y:S02]  /*13b0*/  ULEA UR5, UR30, UR23, 0x3 ;  /* 0x000000171e057291 */ /* 0x000fe4000f8e18ff */
[----:B------:R-:W-:Y:S02]  /*13c0*/  ULEA UR8, UR30, UR23, 0xa ;  /* 0x000000171e087291 */ /* 0x000fe4000f8e50ff */
[----:B------:R-:W-:Y:S02]  /*13d0*/  USHF.L.U32 UR24, UR30, 0xf, URZ ;  /* 0x0000000f1e187899 */ /* 0x000fe400080006ff */
[----:B------:R-:W-:Y:S02]  /*13e0*/  UIADD3 UR4, UPT, UPT, UR30, 0x1, URZ ;  /* 0x000000011e047890 */ /* 0x000fe4000fffe0ff */
[----:B------:R-:W-:-:S02]  /*13f0*/  UIADD3 UR16, UPT, UPT, UR8, 0x35400, URZ ;  /* 0x0003540008107890 */ /* 0x000fc4000fffe0ff */
[----:B------:R-:W-:Y:S02]  /*1400*/  UISETP.GT.U32.AND UP0, UPT, UR29, 0xe, UPT ;  /* 0x0000000e1d00788c */ /* 0x000fe4000bf04070 */
[----:B------:R-:W-:Y:S02]  /*1410*/  UIADD3 UR19, UPT, UPT, UR29, UR29, URZ ;  /* 0x0000001d1d137290 */ /* 0x000fe4000fffe0ff */
[----:B------:R-:W-:Y:S02]  /*1420*/  ULEA.HI.SX32 UR24, UR24, UR23, 0x1f ;  /* 0x0000001718187291 */ /* 0x000fe4000f8ffaff */
[----:B------:R-:W-:Y:S02]  /*1430*/  UIADD3 UR8, UPT, UPT, UR8, 0x36c00, URZ ;  /* 0x00036c0008087890 */ /* 0x000fe4000fffe0ff */
[----:B------:R-:W-:Y:S01]  /*1440*/  UISETP.NE.AND UP1, UPT, UR4, 0x6, UPT ;  /* 0x000000060400788c */ /* 0x000fe2000bf25270 */
[----:B------:R-:W-:Y:S01]  /*1450*/  UMOV UR13, UR28 ;  /* 0x0000001c000d7c82 */ /* 0x000fe20008000000 */
[----:B------:R-:W-:Y:S01]  /*1460*/  UMOV UR25, UR5 ;  /* 0x0000000500197c82 */ /* 0x000fe20008000000 */
[----:B------:R-:W-:Y:S01]  /*1470*/  UMOV UR26, UR6 ;  /* 0x00000006001a7c82 */ /* 0x000fe20008000000 */
[----:B------:R-:W-:Y:S01]  /*1480*/  UMOV UR17, UR5 ;  /* 0x0000000500117c82 */ /* 0x000fe20008000000 */
[----:B------:R-:W-:Y:S01]  /*1490*/  UMOV UR9, UR5 ;  /* 0x0000000500097c82 */ /* 0x000fe20008000000 */
[----:B--23--:R-:W-:Y:S05]  /*14a0*/  @P2 BRA `(.L_x_16) ;  /* 0x0000000000102947 */ /* 0x00cfea0003800000 */
[----:B------:R-:W-:-:S06]  /*14b0*/  USHF.L.U32 UR11, UR31, 0x1f, URZ ;  /* 0x0000001f1f0b7899 */ /* 0x000fcc00080006ff */
[----:B--2---:R-:W-:-:S04]  /*14c0*/  MOV R0, UR11 ;  /* 0x0000000b00007c02 */ /* 0x004fc80008000f00 */
[----:B------:R-:W2:Y:S02]  /*14d0*/  SYNCS.PHASECHK.TRANS64.TRYWAIT P0, [UR5+0x30], R0 ;  /* 0x00003000ff0075a7 */ /* 0x000ea40008001105 */
[----:B--2---:R-:W-:Y:S05]  /*14e0*/  @!P0 BRA `(.L_x_17) ;  /* 0x0000003800bc8947 */ /* 0x004fea0003800000 */
.L_x_16:
[----:B------:R-:W-:Y:S02]  /*14f0*/  ELECT P1, URZ, PT ;  /* 0x0000000000ff782f */ /* 0x000fe40003820000 */
[----:B------:R-:W-:Y:S01]  /*1500*/  PLOP3.LUT P0, PT, PT, PT, UP0, 0x80, 0x8 ;  /* 0x000000000008781c */ /* 0x000fe20003f0f008 */
[----:B------:R-:W-:Y:S01]  /*1510*/  USEL UR11, URZ, 0x1, UP1 ;  /* 0x00000001ff0b7887 */ /* 0x000fe20008800000 */
[----:B------:R-:W-:Y:S01]  /*1520*/  PLOP3.LUT P2, PT, PT, PT, PT, 0x80, 0x8 ;  /* 0x000000000008781c */ /* 0x000fe20003f4f070 */
[----:B------:R-:W-:Y:S02]  /*1530*/  USEL UR30, UR4, URZ, UP1 ;  /* 0x000000ff041e7287 */ /* 0x000fe40008800000 */
[----:B------:R-:W-:Y:S02]  /*1540*/  ULOP3.LUT UR31, UR31, UR11, URZ, 0x3c, !UPT ;  /* 0x0000000b1f1f7292 */ /* 0x000fe4000f8e3cff */
[----:B------:R-:W-:Y:S02]  /*1550*/  UIADD3 UR4, UPT, UPT, UR24, 0x5400, URZ ;  /* 0x0000540018047890 */ /* 0x000fe4000fffe0ff */
[----:B------:R-:W-:-:S02]  /*1560*/  UIADD3 UR24, UPT, UPT, UR24, 0x1d400, URZ ;  /* 0x0001d40018187890 */ /* 0x000fc4000fffe0ff */
[----:B------:R-:W-:Y:S01]  /*1570*/  @!UP0 USHF.L.U32 UR21, UR31, 0x1f, URZ ;  /* 0x0000001f1f158899 */ /* 0x000fe200080006ff */
[----:B------:R4:W-:Y:S01]  /*1580*/  @P1 SYNCS.ARRIVE.TRANS64 RZ, [UR5], R3 ;  /* 0x00000003ffff19a7 */ /* 0x0009e20008000005 */
[----:B------:R-:W-:Y:S01]  /*1590*/  @!UP0 ULEA UR22, UR30, UR23, 0x3 ;  /* 0x000000171e168291 */ /* 0x000fe2000f8e18ff */
[----:B------:R-:W-:Y:S02]  /*15a0*/  UMOV UR11, UR19 ;  /* 0x00000013000b7c82 */ /* 0x000fe40008000000 */
[----:B------:R4:W-:Y:S01]  /*15b0*/  UTMALDG.2D [UR4], [UR38], desc[URZ] ;  /* 0x0000ff04260075b4 */ /* 0x0009e20008009000 */
[----:B--2---:R-:W-:Y:S01]  /*15c0*/  IMAD.U32 R0, RZ, RZ, UR21 ;  /* 0x00000015ff007e24 */ /* 0x004fe2000f8e00ff */
[----:B------:R-:W-:-:S04]  /*15d0*/  UIADD3 UR29, UPT, UPT, UR29, 0x1, URZ ;  /* 0x000000011d1d7890 */ /* 0x000fc8000fffe0ff */
[----:B------:R-:W-:Y:S01]  /*15e0*/  UISETP.NE.AND UP0, UPT, UR29, 0x10, UPT ;  /* 0x000000101d00788c */ /* 0x000fe2000bf05270 */
[----:B------:R4:W-:Y:S01]  /*15f0*/  UTMALDG.3D [UR24], [UR36], desc[URZ] ;  /* 0x0000ff18240075b4 */ /* 0x0009e20008011000 */
[----:B------:R4:W-:Y:S01]  /*1600*/  UTMALDG.3D [UR16], [UR34], desc[URZ] ;  /* 0x0000ff10220075b4 */ /* 0x0009e20008011000 */
[----:B------:R4:W-:Y:S01]  /*1610*/  UTMALDG.4D [UR8], [UR32], desc[URZ] ;  /* 0x0000ff08200075b4 */ /* 0x0009e20008019000 */
[----:B------:R4:W2:Y:S05]  /*1620*/  @!P0 SYNCS.PHASECHK.TRANS64.TRYWAIT P2, [UR22+0x30], R0 ;  /* 0x00003000ff0085a7 */ /* 0x0008aa0008041116 */
[----:B------:R-:W-:Y:S05]  /*1630*/  BRA.U UP0, `(.L_x_18) ;  /* 0xfffffffd00587547 */ /* 0x000fea000b83ffff */
[----:B----4-:R-:W-:Y:S02]  /*1640*/  LEA R3, R8, UR23, 0x3 ;  /* 0x0000001708037c11 */ /* 0x010fe4000f8e18ff */
[----:B------:R-:W-:-:S04]  /*1650*/  SHF.L.U32 R4, R2, 0x1f, RZ ;  /* 0x0000001f02047819 */ /* 0x000fc800000006ff */
[----:B------:R-:W3:Y:S02]  /*1660*/  SYNCS.PHASECHK.TRANS64.TRYWAIT P0, [R3+URZ+0x80], R4 ;  /* 0x00008004030075a7 */ /* 0x000ee400080011ff */
[----:B---3--:R-:W-:Y:S05]  /*1670*/  @!P0 BRA `(.L_x_19) ;  /* 0x0000003800788947 */ /* 0x008fea0003800000 */
.L_x_65:
[C---:B------:R-:W-:Y:S01]  /*1680*/  LEA R4, R8.reuse, UR23, 0x4 ;  /* 0x0000001708047c11 */ /* 0x040fe2000f8e20ff */
[----:B------:R-:W-:Y:S02]  /*1690*/  VIADD R8, R8, 0x1 ;  /* 0x0000000108087836 */ /* 0x000fe40000000000 */
[----:B------:R-:W-:-:S03]  /*16a0*/  IMAD.MOV.U32 R0, RZ, RZ, 0x1 ;  /* 0x00000001ff007424 */ /* 0x000fc600078e00ff */
[----:B---3--:R-:W3:Y:S01]  /*16b0*/  LDS.128 R4, [R4+0x38410] ;  /* 0x0384100004047984 */ /* 0x008ee20000000c00 */
[C---:B------:R-:W-:Y:S01]  /*16c0*/  ISETP.NE.AND P1, PT, R8.reuse, 0x2, PT ;  /* 0x000000020800780c */ /* 0x040fe20003f25270 */
[----:B------:R4:W-:Y:S06]  /*16d0*/  MEMBAR.ALL.CTA ;  /* 0x0000000000007992 */ /* 0x0009ec0000008000 */
[----:B----4-:R-:W4:Y:S01]  /*16e0*/  FENCE.VIEW.ASYNC.S ;  /* 0x00000000000073c6 */ /* 0x010f220000000000 */
[----:B------:R-:W-:Y:S01]  /*16f0*/  SEL R8, R8, RZ, P1 ;  /* 0x000000ff08087207 */ /* 0x000fe20000800000 */
[----:B----4-:R4:W-:Y:S01]  /*1700*/  SYNCS.ARRIVE.TRANS64.ART0 RZ, [R3+URZ+0x90], R0 ;  /* 0x0000900003ff79a7 */ /* 0x0109e200085000ff */
[----:B---3--:R-:W-:-:S02]  /*1710*/  ISETP.NE.AND P0, PT, R7, 0x1, PT ;  /* 0x000000010700780c */ /* 0x008fc40003f05270 */
[----:B------:R-:W-:Y:S02]  /*1720*/  R2UR UR20, R4 ;  /* 0x00000000041472ca */ /* 0x000fe400000e0000 */
[----:B------:R-:W-:Y:S02]  /*1730*/  R2UR UR12, R5 ;  /* 0x00000000050c72ca */ /* 0x000fe400000e0000 */
[----:B------:R-:W-:Y:S02]  /*1740*/  R2UR UR28, R6 ;  /* 0x00000000061c72ca */ /* 0x000fe400000e0000 */
[----:B----4-:R-:W-:-:S04]  /*1750*/  SEL R3, RZ, 0x1, P1 ;  /* 0x00000001ff037807 */ /* 0x010fc80000800000 */
[----:B------:R-:W-:Y:S01]  /*1760*/  LOP3.LUT R2, R2, R3, RZ, 0x3c, !PT ;  /* 0x0000000302027212 */ /* 0x000fe200078e3cff */
[----:B------:R-:W-:Y:S08]  /*1770*/  @!P0 BRA `(.L_x_20) ;  /* 0xfffffff800e88947 */ /* 0x000ff0000383ffff */
.L_x_15:
[----:B------:R-:W-:Y:S02]  /*1780*/  UIADD3 UR4, UPT, UPT, UR30, 0x2, URZ ;  /* 0x000000021e047890 */ /* 0x000fe4000fffe0ff */
[----:B------:R-:W-:-:S04]  /*1790*/  UISETP.NE.AND UP0, UPT, UR30, 0x5, UPT ;  /* 0x000000051e00788c */ /* 0x000fc8000bf05270 */
[----:B------:R-:W-:-:S04]  /*17a0*/  USEL UR4, UR4, 0x1, UP0 ;  /* 0x0000000104047887 */ /* 0x000fc80008000000 */
[----:B------:R-:W-:Y:S02]  /*17b0*/  UIADD3 UR5, UPT, UPT, UR4, 0x1, URZ ;  /* 0x0000000104057890 */ /* 0x000fe4000fffe0ff */
[----:B------:R-:W-:-:S04]  /*17c0*/  UISETP.NE.AND UP1, UPT, UR4, 0x6, UPT ;  /* 0x000000060400788c */ /* 0x000fc8000bf25270 */
[----:B------:R-:W-:Y:S02]  /*17d0*/  USEL UR5, UR5, 0x1, UP1 ;  /* 0x0000000105057887 */ /* 0x000fe40008800000 */
[----:B------:R-:W-:Y:S02]  /*17e0*/  UISETP.EQ.XOR UP1, UPT, UR30, 0x5, !UP1 ;  /* 0x000000051e00788c */ /* 0x000fe4000cf22a70 */
[----:B------:R-:W-:Y:S02]  /*17f0*/  UIADD3 UR4, UPT, UPT, UR5, 0x1, URZ ;  /* 0x0000000105047890 */ /* 0x000fe4000fffe0ff */
[----:B------:R-:W-:Y:S02]  /*1800*/  UISETP.NE.AND UP0, UPT, UR5, 0x6, UPT ;  /* 0x000000060500788c */ /* 0x000fe4000bf05270 */
[----:B------:R-:W-:Y:S02]  /*1810*/  UISETP.EQ.XOR UP1, UPT, UR5, 0x6, UP1 ;  /* 0x000000060500788c */ /* 0x000fe40008f22a70 */
[----:B------:R-:W-:-:S04]  /*1820*/  USEL UR4, UR4, 0x1, UP0 ;  /* 0x0000000104047887 */ /* 0x000fc80008000000 */
[----:B------:R-:W-:Y:S02]  /*1830*/  UIADD3 UR5, UPT, UPT, UR4, 0x1, URZ ;  /* 0x0000000104057890 */ /* 0x000fe4000fffe0ff */
[----:B------:R-:W-:Y:S02]  /*1840*/  UISETP.NE.AND UP0, UPT, UR4, 0x6, UPT ;  /* 0x000000060400788c */ /* 0x000fe4000bf05270 */
[----:B------:R-:W-:Y:S02]  /*1850*/  UISETP.EQ.XOR UP1, UPT, UR4, 0x6, UP1 ;  /* 0x000000060400788c */ /* 0x000fe40008f22a70 */
[----:B------:R-:W-:-:S04]  /*1860*/  USEL UR5, UR5, 0x1, UP0 ;  /* 0x0000000105057887 */ /* 0x000fc80008000000 */
[----:B------:R-:W-:Y:S02]  /*1870*/  UISETP.EQ.XOR UP1, UPT, UR5, 0x6, UP1 ;  /* 0x000000060500788c */ /* 0x000fe40008f22a70 */
[----:B------:R-:W-:Y:S02]  /*1880*/  UISETP.NE.AND UP0, UPT, UR5, 0x6, UPT ;  /* 0x000000060500788c */ /* 0x000fe4000bf05270 */
[----:B------:R-:W-:Y:S02]  /*1890*/  USEL UR4, URZ, 0x1, !UP1 ;  /* 0x00000001ff047887 */ /* 0x000fe4000c800000 */
[----:B------:R-:W-:Y:S02]  /*18a0*/  USEL UR5, UR5, URZ, UP0 ;  /* 0x000000ff05057287 */ /* 0x000fe40008000000 */
[----:B------:R-:W-:Y:S02]  /*18b0*/  ULOP3.LUT UR4, UR31, UR4, URZ, 0x3c, !UPT ;  /* 0x000000041f047292 */ /* 0x000fe4000f8e3cff */
[----:B------:R-:W-:-:S02]  /*18c0*/  ULEA UR5, UR5, UR23, 0x3 ;  /* 0x0000001705057291 */ /* 0x000fc4000f8e18ff */
[----:B------:R-:W-:-:S06]  /*18d0*/  USHF.L.U32 UR4, UR4, 0x1f, URZ ;  /* 0x0000001f04047899 */ /* 0x000fcc00080006ff */
[----:B------:R-:W-:-:S04]  /*18e0*/  MOV R0, UR4 ;  /* 0x0000000400007c02 */ /* 0x000fc80008000f00 */
[----:B------:R-:W3:Y:S02]  /*18f0*/  SYNCS.PHASECHK.TRANS64.TRYWAIT P0, [UR5+0x30], R0 ;  /* 0x00003000ff0075a7 */ /* 0x000ee40008001105 */
[----:B---3--:R-:W-:Y:S05]  /*1900*/  @!P0 BRA `(.L_x_21) ;  /* 0x0000003400ec8947 */ /* 0x008fea0003800000 */
.L_x_67:
[----:B------:R-:W-:-:S13]  /*1910*/  ELECT P0, URZ, PT ;  /* 0x0000000000ff782f */ /* 0x000fda0003800000 */
[----:B---3--:R-:W-:-:S04]  /*1920*/  @P0 MOV R0, 0x8800 ;  /* 0x0000880000000802 */ /* 0x008fc80000000f00 */
[----:B------:R3:W-:Y:S03]  /*1930*/  @P0 SYNCS.ARRIVE.TRANS64 RZ, [UR5], R0 ;  /* 0x00000000ffff09a7 */ /* 0x0007e60008000005 */
.L_x_13:
[----:B------:R-:W-:-:S13]  /*1940*/  ISETP.NE.AND P0, PT, R76, 0x4, PT ;  /* 0x000000044c00780c */ /* 0x000fda0003f05270 */
[----:B------:R-:W-:Y:S05]  /*1950*/  @P0 BRA `(.L_x_22) ;  /* 0x0000000800f80947 */ /* 0x000fea0003800000 */
[----:B------:R-:W4:Y:S08]  /*1960*/  S2UR UR12, SR_CgaCtaId ;  /* 0x00000000000c79c3 */ /* 0x000f300000008800 */
[----:B------:R-:W-:Y:S06]  /*1970*/  BAR.SYNC.DEFER_BLOCKING 0x3, 0xa0 ;  /* 0x00c2800000007b1d */ /* 0x000fec0000010000 */
[----:B------:R-:W-:-:S02]  /*1980*/  UMOV UR4, 0x400 ;  /* 0x0000040000047882 */ /* 0x000fc40000000000 */
[----:B----4-:R-:W-:-:S09]  /*1990*/  ULEA UR12, UR12, UR4, 0x18 ;  /* 0x000000040c0c7291 */ /* 0x010fd2000f8ec0ff */
[----:B---3--:R-:W3:Y:S01]  /*19a0*/  LDS R0, [UR12+0xa8] ;  /* 0x0000a80cff007984 */ /* 0x008ee20008000800 */
[----:B------:R-:W4:Y:S02]  /*19b0*/  SYNCS.PHASECHK.TRANS64.TRYWAIT P0, [UR12+0x80], RZ ;  /* 0x000080ffff0075a7 */ /* 0x000f24000800110c */
[----:B---34-:R-:W-:Y:S05]  /*19c0*/  @!P0 BRA `(.L_x_23) ;  /* 0x0000003400dc8947 */ /* 0x018fea0003800000 */
.L_x_69:
[----:B------:R-:W4:Y:S01]  /*19d0*/  LDS R3, [UR12+0x3841c] ;  /* 0x03841c0cff037984 */ /* 0x000f220008000800 */
[----:B---3--:R-:W-:Y:S01]  /*19e0*/  IMAD.MOV.U32 R2, RZ, RZ, 0x1 ;  /* 0x00000001ff027424 */ /* 0x008fe200078e00ff */
[----:B------:R-:W-:Y:S01]  /*19f0*/  R2UR UR32, R0 ;  /* 0x00000000002072ca */ /* 0x000fe200000e0000 */
[----:B------:R-:W-:Y:S01]  /*1a00*/  HFMA2 R0, -RZ, RZ, 0, 5.9604644775390625e-08 ;  /* 0x00000001ff007431 */ /* 0x000fe200000001ff */
[----:B------:R3:W-:Y:S06]  /*1a10*/  MEMBAR.ALL.CTA ;  /* 0x0000000000007992 */ /* 0x0007ec0000008000 */
[----:B---3--:R-:W3:Y:S01]  /*1a20*/  FENCE.VIEW.ASYNC.S ;  /* 0x00000000000073c6 */ /* 0x008ee20000000000 */
[----:B------:R-:W-:Y:S01]  /*1a30*/  IMAD.MOV.U32 R6, RZ, RZ, 0x1 ;  /* 0x00000001ff067424 */ /* 0x000fe200078e00ff */
[----:B---3--:R3:W-:Y:S01]  /*1a40*/  SYNCS.ARRIVE.TRANS64.ART0 RZ, [UR12+0x90], R2 ;  /* 0x00009002ffff79a7 */ /* 0x0087e2000850000c */
[----:B----4-:R-:W-:-:S13]  /*1a50*/  ISETP.NE.AND P0, PT, R3, 0x1, PT ;  /* 0x000000010300780c */ /* 0x010fda0003f05270 */
[----:B---3--:R-:W-:Y:S05]  /*1a60*/  @P0 BRA `(.L_x_24) ;  /* 0x0000000800840947 */ /* 0x008fea0003800000 */
[----:B------:R-:W-:Y:S01]  /*1a70*/  UIADD3 UR10, UPT, UPT, UR32, 0x100, URZ ;  /* 0x00000100200a7890 */ /* 0x000fe2000fffe0ff */
[----:B------:R-:W-:Y:S01]  /*1a80*/  MOV R5, 0x1 ;  /* 0x0000000100057802 */ /* 0x000fe20000000f00 */
[----:B------:R-:W-:Y:S01]  /*1a90*/  UIADD3 UR8, UPT, UPT, UR32, 0x104, URZ ;  /* 0x0000010420087890 */ /* 0x000fe2000fffe0ff */
[----:B------:R-:W-:Y:S01]  /*1aa0*/  MOV R4, RZ ;  /* 0x000000ff00047202 */ /* 0x000fe20000000f00 */
[----:B------:R-:W-:Y:S01]  /*1ab0*/  UIADD3 UR6, UPT, UPT, UR32, -0x7fffff00, URZ ;  /* 0x8000010020067890 */ /* 0x000fe2000fffe0ff */
[----:B------:R-:W-:Y:S01]  /*1ac0*/  MOV R6, 0x1 ;  /* 0x0000000100067802 */ /* 0x000fe20000000f00 */
[----:B------:R-:W-:Y:S02]  /*1ad0*/  UIADD3 UR4, UPT, UPT, UR32, -0x7ffffefc, URZ ;  /* 0x8000010420047890 */ /* 0x000fe4000fffe0ff */
[----:B------:R-:W-:Y:S02]  /*1ae0*/  UIADD3 UR11, UPT, UPT, UR32, 0x110, URZ ;  /* 0x00000110200b7890 */ /* 0x000fe4000fffe0ff */
[----:B------:R-:W-:-:S02]  /*1af0*/  UIADD3 UR9, UPT, UPT, UR32, 0x114, URZ ;  /* 0x0000011420097890 */ /* 0x000fc4000fffe0ff */
[----:B------:R-:W-:Y:S02]  /*1b00*/  UIADD3 UR7, UPT, UPT, UR32, -0x7ffffef0, URZ ;  /* 0x8000011020077890 */ /* 0x000fe4000fffe0ff */
[----:B------:R-:W-:Y:S02]  /*1b10*/  USHF.R.U32.HI UR18, URZ, 0x1, UR10 ;  /* 0x00000001ff127899 */ /* 0x000fe4000801160a */
[----:B------:R-:W-:Y:S02]  /*1b20*/  USHF.R.U32.HI UR17, URZ, 0x1, UR6 ;  /* 0x00000001ff117899 */ /* 0x000fe40008011606 */
[----:B------:R-:W-:Y:S01]  /*1b30*/  USHF.R.U32.HI UR16, URZ, 0x1, UR8 ;  /* 0x00000001ff107899 */ /* 0x000fe20008011608 */
[----:B------:R-:W-:Y:S01]  /*1b40*/  UMOV UR34, 0x8a02480 ;  /* 0x08a0248000227882 */ /* 0x000fe20000000000 */
[----:B------:R-:W-:Y:S02]  /*1b50*/  UIADD3 UR5, UPT, UPT, UR32, -0x7ffffeec, URZ ;  /* 0x8000011420057890 */ /* 0x000fe4000fffe0ff */
[----:B------:R-:W-:-:S02]  /*1b60*/  USHF.R.U32.HI UR13, URZ, 0x1, UR4 ;  /* 0x00000001ff0d7899 */ /* 0x000fc40008011604 */
[----:B------:R-:W-:Y:S02]  /*1b70*/  UIADD3 UR19, UPT, UPT, UR12, 0x36c00, URZ ;  /* 0x00036c000c137890 */ /* 0x000fe4000fffe0ff */
[----:B------:R-:W-:Y:S02]  /*1b80*/  UIADD3 UR20, UPT, UPT, UR12, 0x35400, URZ ;  /* 0x000354000c147890 */ /* 0x000fe4000fffe0ff */
[----:B------:R-:W-:Y:S02]  /*1b90*/  UIADD3 UR21, UPT, UPT, UR12, 0x5400, URZ ;  /* 0x000054000c157890 */ /* 0x000fe4000fffe0ff */
[----:B------:R-:W-:Y:S02]  /*1ba0*/  UIADD3 UR22, UPT, UPT, UR12, 0x1d400, URZ ;  /* 0x0001d4000c167890 */ /* 0x000fe4000fffe0ff */
[----:B------:R-:W-:Y:S02]  /*1bb0*/  USEL UR23, URZ, 0x4000, UP6 ;  /* 0x00004000ff177887 */ /* 0x000fe4000b000000 */
[----:B------:R-:W-:-:S02]  /*1bc0*/  USHF.R.U32.HI UR46, URZ, 0x1a, UR11 ;  /* 0x0000001aff2e7899 */ /* 0x000fc4000801160b */
[----:B------:R-:W-:Y:S02]  /*1bd0*/  USHF.R.U32.HI UR40, URZ, 0x1a, UR7 ;  /* 0x0000001aff287899 */ /* 0x000fe40008011607 */
[----:B------:R-:W-:Y:S02]  /*1be0*/  USHF.R.U32.HI UR36, URZ, 0x1a, UR9 ;  /* 0x0000001aff247899 */ /* 0x000fe40008011609 */
[----:B------:R-:W-:Y:S02]  /*1bf0*/  USEL UR34, UR34, 0x8a00480, !UP5 ;  /* 0x08a0048022227887 */ /* 0x000fe4000e800000 */
[----:B------:R-:W-:Y:S02]  /*1c00*/  ULOP3.LUT UR18, UR18, 0x60000000, URZ, 0xc0, !UPT ;  /* 0x6000000012127892 */ /* 0x000fe4000f8ec0ff */
[----:B------:R-:W-:Y:S02]  /*1c10*/  ULOP3.LUT UR17, UR17, 0x60000000, URZ, 0xc0, !UPT ;  /* 0x6000000011117892 */ /* 0x000fe4000f8ec0ff */
[----:B------:R-:W-:-:S02]  /*1c20*/  ULOP3.LUT UR16, UR16, 0x60000000, URZ, 0xc0, !UPT ;  /* 0x6000000010107892 */ /* 0x000fc4000f8ec0ff */
[----:B------:R-:W-:Y:S02]  /*1c30*/  USHF.R.U32.HI UR35, URZ, 0x1a, UR5 ;  /* 0x0000001aff237899 */ /* 0x000fe40008011605 */
[----:B------:R-:W-:Y:S02]  /*1c40*/  ULOP3.LUT UR13, UR13, 0x60000000, URZ, 0xc0, !UPT ;  /* 0x600000000d0d7892 */ /* 0x000fe4000f8ec0ff */
[----:B------:R-:W-:Y:S02]  /*1c50*/  USHF.R.U32.HI UR19, URZ, 0x4, UR19 ;  /* 0x00000004ff137899 */ /* 0x000fe40008011613 */
[----:B------:R-:W-:Y:S02]  /*1c60*/  USHF.R.U32.HI UR20, URZ, 0x4, UR20 ;  /* 0x00000004ff147899 */ /* 0x000fe40008011614 */
[----:B------:R-:W-:Y:S02]  /*1c70*/  USHF.R.U32.HI UR21, URZ, 0x4, UR21 ;  /* 0x00000004ff157899 */ /* 0x000fe40008011615 */
[----:B------:R-:W-:-:S02]  /*1c80*/  USHF.R.U32.HI UR22, URZ, 0x4, UR22 ;  /* 0x00000004ff167899 */ /* 0x000fc40008011616 */
[----:B------:R-:W-:Y:S02]  /*1c90*/  UIADD3 UR34, UPT, UPT, UR23, UR34, URZ ;  /* 0x0000002217227290 */ /* 0x000fe4000fffe0ff */
[----:B------:R-:W-:Y:S02]  /*1ca0*/  ULOP3.LUT UR46, UR18, 0x30, UR46, 0xf8, !UPT ;  /* 0x00000030122e7892 */ /* 0x000fe4000f8ef82e */
[----:B------:R-:W-:Y:S02]  /*1cb0*/  ULOP3.LUT UR40, UR17, 0x30, UR40, 0xf8, !UPT ;  /* 0x0000003011287892 */ /* 0x000fe4000f8ef828 */
[----:B------:R-:W-:Y:S02]  /*1cc0*/  ULOP3.LUT UR36, UR16, 0x30, UR36, 0xf8, !UPT ;  /* 0x0000003010247892 */ /* 0x000fe4000f8ef824 */
[----:B------:R-:W-:Y:S02]  /*1cd0*/  ULOP3.LUT UR35, UR13, 0x30, UR35, 0xf8, !UPT ;  /* 0x000000300d237892 */ /* 0x000fe4000f8ef823 */
[----:B------:R-:W-:-:S02]  /*1ce0*/  ULOP3.LUT UR19, UR19, 0x3fc0, URZ, 0xc0, !UPT ;  /* 0x00003fc013137892 */ /* 0x000fc4000f8ec0ff */
[----:B------:R-:W-:Y:S02]  /*1cf0*/  ULOP3.LUT UR20, UR20, 0x3fc0, URZ, 0xc0, !UPT ;  /* 0x00003fc014147892 */ /* 0x000fe4000f8ec0ff */
[----:B------:R-:W-:Y:S02]  /*1d00*/  ULOP3.LUT UR21, UR21, 0x3fc0, URZ, 0xc0, !UPT ;  /* 0x00003fc015157892 */ /* 0x000fe4000f8ec0ff */
[----:B------:R-:W-:Y:S02]  /*1d10*/  ULOP3.LUT UR22, UR22, 0x3fc0, URZ, 0xc0, !UPT ;  /* 0x00003fc016167892 */ /* 0x000fe4000f8ec0ff */
[----:B------:R-:W-:Y:S02]  /*1d20*/  ULOP3.LUT UR47, UR46, UR34, URZ, 0xfc, !UPT ;  /* 0x000000222e2f7292 */ /* 0x000fe4000f8efcff */
[----:B------:R-:W-:Y:S02]  /*1d30*/  ULOP3.LUT UR41, UR40, UR34, URZ, 0xfc, !UPT ;  /* 0x0000002228297292 */ /* 0x000fe4000f8efcff */
[----:B------:R-:W-:-:S02]  /*1d40*/  ULOP3.LUT UR37, UR36, UR34, URZ, 0xfc, !UPT ;  /* 0x0000002224257292 */ /* 0x000fc4000f8efcff */
[----:B------:R-:W-:Y:S02]  /*1d50*/  ULOP3.LUT UR35, UR35, UR34, URZ, 0xfc, !UPT ;  /* 0x0000002223237292 */ /* 0x000fe4000f8efcff */
[----:B------:R-:W-:Y:S02]  /*1d60*/  ULOP3.LUT UR19, UR19, 0x10000, URZ, 0xfc, !UPT ;  /* 0x0001000013137892 */ /* 0x000fe4000f8efcff */
[----:B------:R-:W-:Y:S02]  /*1d70*/  ULOP3.LUT UR20, UR20, 0x10000, URZ, 0xfc, !UPT ;  /* 0x0001000014147892 */ /* 0x000fe4000f8efcff */
[----:B------:R-:W-:Y:S02]  /*1d80*/  ULOP3.LUT UR21, UR21, 0x10000, URZ, 0xfc, !UPT ;  /* 0x0001000015157892 */ /* 0x000fe4000f8efcff */
[----:B------:R-:W-:Y:S01]  /*1d90*/  ULOP3.LUT UR22, UR22, 0x10000, URZ, 0xfc, !UPT ;  /* 0x0001000016167892 */ /* 0x000fe2000f8efcff */
[----:B------:R-:W-:Y:S01]  /*1da0*/  UMOV UR31, URZ ;  /* 0x000000ff001f7c82 */ /* 0x000fe20008000000 */
[----:B------:R-:W-:Y:S01]  /*1db0*/  UMOV UR30, URZ ;  /* 0x000000ff001e7c82 */ /* 0x000fe20008000000 */
[----:B------:R-:W-:Y:S01]  /*1dc0*/  UMOV UR29, URZ ;  /* 0x000000ff001d7c82 */ /* 0x000fe20008000000 */
[----:B------:R-:W-:Y:S01]  /*1dd0*/  UMOV UR46, URZ ;  /* 0x000000ff002e7c82 */ /* 0x000fe20008000000 */
[----:B------:R-:W-:Y:S01]  /*1de0*/  UMOV UR40, URZ ;  /* 0x000000ff00287c82 */ /* 0x000fe20008000000 */
[----:B------:R-:W-:Y:S01]  /*1df0*/  UMOV UR36, URZ ;  /* 0x000000ff00247c82 */ /* 0x000fe20008000000 */
[----:B------:R-:W-:-:S05]  /*1e00*/  UMOV UR34, URZ ;  /* 0x000000ff00227c82 */ /* 0x000fca0008000000 */
.L_x_31:
[----:B------:R-:W-:Y:S01]  /*1e10*/  USHF.L.U32 UR13, UR30, 0x1f, URZ ;  /* 0x0000001f1e0d7899 */ /* 0x000fe200080006ff */
[----:B------:R-:W-:Y:S01]  /*1e20*/  SHF.L.U32 R2, R6, 0x1f, RZ ;  /* 0x0000001f06027819 */ /* 0x000fe200000006ff */
[----:B------:R-:W-:Y:S02]  /*1e30*/  ULEA UR16, UR29, UR12, 0x3 ;  /* 0x0000000c1d107291 */ /* 0x000fe4000f8e18ff */
[----:B------:R-:W-:Y:S02]  /*1e40*/  ULEA UR18, UR31, UR12, 0x3 ;  /* 0x0000000c1f127291 */ /* 0x000fe4000f8e18ff */
[----:B------:R-:W-:Y:S01]  /*1e50*/  MOV R0, UR13 ;  /* 0x0000000d00007c02 */ /* 0x000fe20008000f00 */
[----:B------:R-:W-:Y:S02]  /*1e60*/  ULEA UR17, UR31, UR32, 0x7 ;  /* 0x000000201f117291 */ /* 0x000fe4000f8e38ff */
[----:B------:R-:W-:Y:S02]  /*1e70*/  UPLOP3.LUT UP2, UPT, UPT, UPT, UPT, 0x40, 0x4 ;  /* 0x000000000004789c */ /* 0x000fe40003f4e870 */
[----:B------:R3:W4:Y:S02]  /*1e80*/  SYNCS.PHASECHK.TRANS64.TRYWAIT P1, [UR16], R0 ;  /* 0x00000000ff0075a7 */ /* 0x0007240008021110 */
[----:B------:R-:W5:Y:S02]  /*1e90*/  SYNCS.PHASECHK.TRANS64.TRYWAIT P0, [UR18+0x70], R2 ;  /* 0x00007002ff0075a7 */ /* 0x000f640008001112 */
[----:B---345:R-:W-:Y:S05]  /*1ea0*/  @P0 BRA `(.L_x_25) ;  /* 0x0000000000080947 */ /* 0x038fea0003800000 */
[----:B------:R-:W3:Y:S02]  /*1eb0*/  SYNCS.PHASECHK.TRANS64.TRYWAIT P0, [UR18+0x70], R2 ;  /* 0x00007002ff0075a7 */ /* 0x000ee40008001112 */
[----:B---3--:R-:W-:Y:S05]  /*1ec0*/  @!P0 BRA `(.L_x_26) ;  /* 0x0000003000b48947 */ /* 0x008fea0003800000 */
.L_x_25:
[----:B------:R-:W-:-:S05]  /*1ed0*/  UMOV UR27, URZ ;  /* 0x000000ff001b7c82 */ /* 0x000fca0008000000 */
.L_x_29:
[----:B------:R-:W-:Y:S02]  /*1ee0*/  USHF.L.U32 UR28, UR29, 0xa, URZ ;  /* 0x0000000a1d1c7899 */ /* 0x000fe400080006ff */
[----:B------:R-:W-:Y:S02]  /*1ef0*/  UIADD3 UR23, UPT, UPT, UR29, 0x1, URZ ;  /* 0x000000011d177890 */ /* 0x000fe4000fffe0ff */
[----:B------:R-:W-:Y:S02]  /*1f00*/  UISETP.GT.U32.AND UP0, UPT, UR27, 0xe, UPT ;  /* 0x0000000e1b00788c */ /* 0x000fe4000bf04070 */
[----:B------:R-:W-:Y:S02]  /*1f10*/  UIADD3 UR16, UPT, UPT, UR28, 0x6, URZ ;  /* 0x000000061c107890 */ /* 0x000fe4000fffe0ff */
[----:B----4-:R-:W-:Y:S02]  /*1f20*/  ULEA UR58, UR29, UR20, 0x6 ;  /* 0x000000141d3a7291 */ /* 0x010fe4000f8e30ff */
[----:B------:R-:W-:Y:S01]  /*1f30*/  ULEA UR54, UR29, UR19, 0x6 ;  /* 0x000000131d367291 */ /* 0x000fe2000f8e30ff */
[----:B------:R-:W-:Y:S01]  /*1f40*/  PLOP3.LUT P0, PT, PT, PT, UP0, 0x80, 0x8 ;  /* 0x000000000008781c */ /* 0x000fe20003f0f008 */
[----:B------:R-:W-:Y:S02]  /*1f50*/  ULEA UR13, UR29, UR12, 0x3 ;  /* 0x0000000c1d0d7291 */ /* 0x000fe4000f8e18ff */
[----:B------:R-:W-:Y:S02]  /*1f60*/  UISETP.NE.AND UP1, UPT, UR23, 0x6, UPT ;  /* 0x000000061700788c */ /* 0x000fe4000bf25270 */
[----:B------:R-:W-:Y:S02]  /*1f70*/  UIADD3 UR50, UPT, UPT, UR28, UR22, URZ ;  /* 0x000000161c327290 */ /* 0x000fe4000fffe0ff */
[----:B------:R-:W-:Y:S02]  /*1f80*/  UIADD3 UR48, UPT, UPT, UR28, UR21, URZ ;  /* 0x000000151c307290 */ /* 0x000fe4000fffe0ff */
[----:B------:R-:W-:Y:S02]  /*1f90*/  UIADD3 UR44, UPT, UPT, UR22, 0x2, UR28 ;  /* 0x00000002162c7890 */ /* 0x000fe4000fffe01c */
[----:B------:R-:W-:Y:S02]  /*1fa0*/  UIADD3 UR42, UPT, UPT, UR21, 0x2, UR28 ;  /* 0x00000002152a7890 */ /* 0x000fe4000fffe01c */
[----:B------:R-:W-:Y:S02]  /*1fb0*/  UIADD3 UR38, UPT, UPT, UR22, 0x4, UR28 ;  /* 0x0000000416267890 */ /* 0x000fe4000fffe01c */
[----:B------:R-:W-:Y:S02]  /*1fc0*/  UIADD3 UR26, UPT, UPT, UR16, UR22, URZ ;  /* 0x00000016101a7290 */ /* 0x000fe4000fffe0ff */
[----:B------:R-:W-:Y:S02]  /*1fd0*/  UIADD3 UR56, UPT, UPT, UR58, 0x20, URZ ;  /* 0x000000203a387890 */ /* 0x000fe4000fffe0ff */
[----:B------:R-:W-:Y:S02]  /*1fe0*/  UIADD3 UR52, UPT, UPT, UR54, 0x20, URZ ;  /* 0x0000002036347890 */ /* 0x000fe4000fffe0ff */
[----:B------:R-:W-:Y:S02]  /*1ff0*/  UIADD3 UR28, UPT, UPT, UR21, 0x4, UR28 ;  /* 0x00000004151c7890 */ /* 0x000fe4000fffe01c */
[----:B------:R-:W-:Y:S02]  /*2000*/  UIADD3 UR25, UPT, UPT, UR13, 0x30, URZ ;  /* 0x000000300d197890 */ /* 0x000fe4000fffe0ff */
[----:B------:R-:W-:Y:S02]  /*2010*/  USEL UR24, URZ, 0x1, UP1 ;  /* 0x00000001ff187887 */ /* 0x000fe40008800000 */
[----:B------:R-:W-:Y:S02]  /*2020*/  UIADD3 UR16, UPT, UPT, UR16, UR21, URZ ;  /* 0x0000001510107290 */ /* 0x000fe4000fffe0ff */
[----:B------:R-:W-:Y:S01]  /*2030*/  USEL UR29, UR23, URZ, UP1 ;  /* 0x000000ff171d7287 */ /* 0x000fe20008800000 */
[----:B------:R-:W-:Y:S01]  /*2040*/  UMOV UR59, 0x4008 ;  /* 0x00004008003b7882 */ /* 0x000fe20000000000 */
        /* <DEDUP_REMOVED lines=8> */
[----:B---3--:R-:W-:Y:S05]  /*20d0*/  @P1 BRA `(.L_x_27) ;  /* 0x0000000000101947 */ /* 0x008fea0003800000 */
[----:B------:R-:W-:Y:S06]  /*20e0*/  USHF.L.U32 UR23, UR30, 0x1f, URZ ;  /* 0x0000001f1e177899 */ /* 0x000fec00080006ff */
[----:B---3--:R-:W-:Y:S04]  /*20f0*/  MOV R0, UR23 ;  /* 0x0000001700007c02 */ /* 0x008fe80008000f00 */
[----:B------:R-:W3:Y:S02]  /*2100*/  SYNCS.PHASECHK.TRANS64.TRYWAIT P1, [UR13], R0 ;  /* 0x00000000ff0075a7 */ /* 0x000ee4000802110d */
[----:B---3--:R-:W-:Y:S05]  /*2110*/  @!P1 BRA `(.L_x_28) ;  /* 0x00000030003c9947 */ /* 0x008fea0003800000 */
.L_x_27:
[----:B------:R-:W-:Y:S01]  /*2120*/  ULOP3.LUT UR30, UR30, UR24, URZ, 0x3c, !UPT ;  /* 0x000000181e1e7292 */ /* 0x000fe2000f8e3cff */
[----:B------:R-:W-:Y:S01]  /*2130*/  PLOP3.LUT P1, PT, PT, PT, PT, 0x80, 0x8 ;  /* 0x000000000008781c */ /* 0x000fe20003f2f070 */
[----:B------:R-:W-:Y:S01]  /*2140*/  UIADD3 UR27, UPT, UPT, UR27, 0x1, URZ ;  /* 0x000000011b1b7890 */ /* 0x000fe2000fffe0ff */
[----:B------:R4:W-:Y:S01]  /*2150*/  UTCCP.T.S.4x32dp128bit tmem[UR32+0x100], gdesc[UR58] ;  /* 0x0001003a200079e7 */ /* 0x0009e20009100000 */
[----:B------:R-:W-:Y:S01]  /*2160*/  UMOV UR64, UR16 ;  /* 0x0000001000407c82 */ /* 0x000fe20008000000 */
[----:B------:R-:W-:Y:S01]  /*2170*/  @!UP0 USHF.L.U32 UR13, UR30, 0x1f, URZ ;  /* 0x0000001f1e0d8899 */ /* 0x000fe200080006ff */
[----:B------:R4:W-:Y:S01]  /*2180*/  UTCCP.T.S.4x32dp128bit tmem[UR32+0x104], gdesc[UR56] ;  /* 0x00010438200079e7 */ /* 0x0009e20009100000 */
[----:B------:R-:W-:Y:S01]  /*2190*/  @!UP0 ULEA UR16, UR29, UR12, 0x3 ;  /* 0x0000000c1d108291 */ /* 0x000fe2000f8e18ff */
[----:B------:R4:W-:Y:S01]  /*21a0*/  UTCCP.T.S.4x32dp128bit tmem[UR32+0x110], gdesc[UR54] ;  /* 0x00011036200079e7 */ /* 0x0009e20009100000 */
[----:B------:R4:W-:Y:S01]  /*21b0*/  UTCCP.T.S.4x32dp128bit tmem[UR32+0x114], gdesc[UR52] ;  /* 0x00011434200079e7 */ /* 0x0009e20009100000 */
[----:B------:R4:W-:Y:S01]  /*21c0*/  UTCOMMA gdesc[UR48], gdesc[UR50], tmem[UR17], tmem[UR46], idesc[UR47], tmem[UR10], UP2 ;  /* 0xc00a2e32300075ea */ /* 0x0009e20009000011 */
[----:B------:R-:W-:Y:S01]  /*21d0*/  UMOV UR60, UR28 ;  /* 0x0000001c003c7c82 */ /* 0x000fe20008000000 */
[----:B------:R-:W-:Y:S01]  /*21e0*/  UMOV UR61, 0x40004040 ;  /* 0x40004040003d7882 */ /* 0x000fe20000000000 */
[----:B---3--:R-:W-:Y:S01]  /*21f0*/  MOV R0, UR13 ;  /* 0x0000000d00007c02 */ /* 0x008fe20008000f00 */
[----:B------:R4:W-:Y:S01]  /*2200*/  UTCOMMA gdesc[UR42], gdesc[UR44], tmem[UR17], tmem[UR40], idesc[UR41], tmem[UR6], UPT ;  /* 0xc006282c2a0075ea */ /* 0x0009e2000b800011 */
[----:B------:R-:W-:Y:S01]  /*2210*/  UMOV UR62, UR26 ;  /* 0x0000001a003e7c82 */ /* 0x000fe20008000000 */
[----:B------:R-:W-:Y:S01]  /*2220*/  UMOV UR63, 0x40004040 ;  /* 0x40004040003f7882 */ /* 0x000fe20000000000 */
[----:B------:R-:W-:Y:S01]  /*2230*/  UMOV UR65, 0x40004040 ;  /* 0x4000404000417882 */ /* 0x000fe20000000000 */
[----:B------:R4:W-:Y:S01]  /*2240*/  UTCOMMA gdesc[UR60], gdesc[UR38], tmem[UR17], tmem[UR36], idesc[UR37], tmem[UR8], UPT ;  /* 0xc00824263c0075ea */ /* 0x0009e2000b800011 */
[----:B------:R4:W-:Y:S01]  /*2250*/  UTCOMMA gdesc[UR64], gdesc[UR62], tmem[UR17], tmem[UR34], idesc[UR35], tmem[UR4], UPT ;  /* 0xc004223e400075ea */ /* 0x0009e2000b800011 */
[----:B------:R4:W-:Y:S01]  /*2260*/  UTCBAR [UR25], URZ ;  /* 0x000000ff190073e9 */ /* 0x0009e200080000ff */
[----:B------:R4:W3:Y:S01]  /*2270*/  @!P0 SYNCS.PHASECHK.TRANS64.TRYWAIT P1, [UR16], R0 ;  /* 0x00000000ff0085a7 */ /* 0x0008e20008021110 */
[----:B------:R-:W-:Y:S02]  /*2280*/  UISETP.NE.AND UP0, UPT, UR27, 0x10, UPT ;  /* 0x000000101b00788c */ /* 0x000fe4000bf05270 */
[----:B------:R-:W-:Y:S07]  /*2290*/  UPLOP3.LUT UP2, UPT, UPT, UPT, UPT, 0x80, 0x8 ;  /* 0x000000000008789c */ /* 0x000fee0003f4f070 */
[----:B------:R-:W-:Y:S05]  /*22a0*/  BRA.U UP0, `(.L_x_29) ;  /* 0xfffffffd000c7547 */ /* 0x000fea000b83ffff */
[----:B------:R-:W-:Y:S01]  /*22b0*/  UIADD3 UR31, UPT, UPT, UR31, 0x1, URZ ;  /* 0x000000011f1f7890 */ /* 0x000fe2000fffe0ff */
[----:B----4-:R-:W-:Y:S01]  /*22c0*/  LEA R0, R5, UR12, 0x3 ;  /* 0x0000000c05007c11 */ /* 0x010fe2000f8e18ff */
[----:B------:R-:W-:Y:S01]  /*22d0*/  UIADD3 UR18, UPT, UPT, UR18, 0x60, URZ ;  /* 0x0000006012127890 */ /* 0x000fe2000fffe0ff */
[----:B------:R-:W-:Y:S01]  /*22e0*/  IMAD.U32 R3, R4, -0x80000000, RZ ;  /* 0x8000000004037824 */ /* 0x000fe200078e00ff */
[----:B------:R-:W-:-:S04]  /*22f0*/  UISETP.NE.AND UP0, UPT, UR31, 0x2, UPT ;  /* 0x000000021f00788c */ /* 0x000fc8000bf05270 */
[----:B------:R-:W-:Y:S02]  /*2300*/  USEL UR13, URZ, 0x1, UP0 ;  /* 0x00000001ff0d7887 */ /* 0x000fe40008000000 */
[----:B------:R-:W-:Y:S01]  /*2310*/  USEL UR31, UR31, URZ, UP0 ;  /* 0x000000ff1f1f7287 */ /* 0x000fe20008000000 */
[----:B------:R4:W-:Y:S03]  /*2320*/  UTCBAR [UR18], URZ ;  /* 0x000000ff120073e9 */ /* 0x0009e600080000ff */
[----:B------:R-:W-:Y:S01]  /*2330*/  ULEA UR16, UR31, UR12, 0x3 ;  /* 0x0000000c1f107291 */ /* 0x000fe2000f8e18ff */
[----:B------:R-:W-:-:S05]  /*2340*/  LOP3.LUT R6, R6, UR13, RZ, 0x3c, !PT ;  /* 0x0000000d06067c12 */ /* 0x000fca000f8e3cff */
[----:B------:R-:W-:-:S04]  /*2350*/  IMAD.U32 R2, R6, -0x80000000, RZ ;  /* 0x8000000006027824 */ /* 0x000fc800078e00ff */
[----:B------:R4:W-:Y:S01]  /*2360*/  SYNCS.PHASECHK.TRANS64.TRYWAIT PT, [UR16+0x70], R2 ;  /* 0x00007002ff0075a7 */ /* 0x0009e200080e1110 */
[----:B------:R-:W5:Y:S02]  /*2370*/  SYNCS.PHASECHK.TRANS64.TRYWAIT P0, [R0+URZ+0x80], R3 ;  /* 0x00008003000075a7 */ /* 0x000f6400080011ff */
[----:B----45:R-:W-:Y:S05]  /*2380*/  @!P0 BRA `(.L_x_30) ;  /* 0x0000002c00c08947 */ /* 0x030fea0003800000 */
.L_x_73:
[C---:B------:R-:W-:Y:S01]  /*2390*/  LEA R2, R5.reuse, UR12, 0x4 ;  /* 0x0000000c05027c11 */ /* 0x040fe2000f8e20ff */
[----:B------:R-:W-:Y:S02]  /*23a0*/  VIADD R5, R5, 0x1 ;  /* 0x0000000105057836 */ /* 0x000fe40000000000 */
[----:B----4-:R-:W-:-:S03]  /*23b0*/  IMAD.MOV.U32 R3, RZ, RZ, 0x1 ;  /* 0x00000001ff037424 */ /* 0x010fc600078e00ff */
[----:B------:R-:W4:Y:S01]  /*23c0*/  LDS R2, [R2+0x3841c] ;  /* 0x03841c0002027984 */ /* 0x000f220000000800 */
[C---:B---3--:R-:W-:Y:S01]  /*23d0*/  ISETP.NE.AND P1, PT, R5.reuse, 0x2, PT ;  /* 0x000000020500780c */ /* 0x048fe20003f25270 */
[----:B------:R3:W-:Y:S06]  /*23e0*/  MEMBAR.ALL.CTA ;  /* 0x0000000000007992 */ /* 0x0007ec0000008000 */
[----:B---3--:R-:W3:Y:S01]  /*23f0*/  FENCE.VIEW.ASYNC.S ;  /* 0x00000000000073c6 */ /* 0x008ee20000000000 */
[----:B------:R-:W-:Y:S01]  /*2400*/  SEL R5, R5, RZ, P1 ;  /* 0x000000ff05057207 */ /* 0x000fe20000800000 */
[----:B---3--:R3:W-:Y:S01]  /*2410*/  SYNCS.ARRIVE.TRANS64.ART0 RZ, [R0+URZ+0x90], R3 ;  /* 0x0000900300ff79a7 */ /* 0x0087e200085000ff */
[----:B----4-:R-:W-:-:S02]  /*2420*/  ISETP.NE.AND P0, PT, R2, 0x1, PT ;  /* 0x000000010200780c */ /* 0x010fc40003f05270 */
[----:B---3--:R-:W-:-:S04]  /*2430*/  SEL R3, RZ, 0x1, P1 ;  /* 0x00000001ff037807 */ /* 0x008fc80000800000 */
[----:B------:R-:W-:-:S07]  /*2440*/  LOP3.LUT R4, R4, R3, RZ, 0x3c, !PT ;  /* 0x0000000304047212 */ /* 0x000fce00078e3cff */
[----:B------:R-:W-:Y:S05]  /*2450*/  @!P0 BRA `(.L_x_31) ;  /* 0xfffffff8006c8947 */ /* 0x000fea000383ffff */
[----:B------:R-:W-:-:S06]  /*2460*/  UIADD3 UR31, UPT, UPT, UR31, 0x1, URZ ;  /* 0x000000011f1f7890 */ /* 0x000fcc000fffe0ff */
[----:B------:R-:W-:Y:S02]  /*2470*/  MOV R0, UR31 ;  /* 0x0000001f00007c02 */ /* 0x000fe40008000f00 */
.L_x_24:
[----:B------:R-:W3:Y:S02]  /*2480*/  S2UR UR4, SR_CgaCtaId ;  /* 0x00000000000479c3 */ /* 0x000ee40000008800 */
[----:B---3--:R-:W-:-:S04]  /*2490*/  ULOP3.LUT UR4, UR4, 0x1, URZ, 0xc0, !UPT ;  /* 0x0000000104047892 */ /* 0x008fc8000f8ec0ff */
[----:B------:R-:W-:-:S09]  /*24a0*/  UISETP.NE.U32.AND UP0, UPT, UR4, 0x1, UPT ;  /* 0x000000010400788c */ /* 0x000fd2000bf05070 */
[----:B------:R-:W-:Y:S05]  /*24b0*/  BRA.U !UP0, `(.L_x_22) ;  /* 0x0000000108207547 */ /* 0x000fea000b800000 */
[----:B------:R-:W-:-:S04]  /*24c0*/  ISETP.NE.AND P0, PT, R0, 0x2, PT ;  /* 0x000000020000780c */ /* 0x000fc80003f05270 */
[----:B------:R-:W-:Y:S02]  /*24d0*/  SEL R3, RZ, 0x1, P0 ;  /* 0x00000001ff037807 */ /* 0x000fe40000000000 */
[----:B------:R-:W-:Y:S02]  /*24e0*/  SEL R0, R0, RZ, P0 ;  /* 0x000000ff00007207 */ /* 0x000fe40000000000 */
[----:B------:R-:W-:Y:S02]  /*24f0*/  LOP3.LUT R3, R6, R3, RZ, 0x3c, !PT ;  /* 0x0000000306037212 */ /* 0x000fe400078e3cff */
[----:B------:R-:W-:-:S03]  /*2500*/  LEA R0, R0, UR12, 0x3 ;  /* 0x0000000c00007c11 */ /* 0x000fc6000f8e18ff */
[----:B------:R-:W-:-:S04]  /*2510*/  IMAD.U32 R2, R3, -0x80000000, RZ ;  /* 0x8000000003027824 */ /* 0x000fc800078e00ff */
[----:B------:R-:W3:Y:S02]  /*2520*/  SYNCS.PHASECHK.TRANS64.TRYWAIT P0, [R0+URZ+0x70], R2 ;  /* 0x00007002000075a7 */ /* 0x000ee400080011ff */
[----:B---3--:R-:W-:Y:S05]  /*2530*/  @!P0 BRA `(.L_x_32) ;  /* 0x0000002c006c8947 */ /* 0x008fea0003800000 */
.L_x_22:
[----:B------:R-:W-:-:S13]  /*2540*/  ISETP.GT.AND P0, PT, R76, 0x3, PT ;  /* 0x000000034c00780c */ /* 0x000fda0003f04270 */
[----:B-1----:R-:W-:Y:S05]  /*2550*/  @P0 EXIT ;  /* 0x000000000000094d */ /* 0x002fea0003800000 */
[----:B------:R-:W-:Y:S05]  /*2560*/  BRA.U !UP4, `(.L_x_33) ;  /* 0x000000010cb87547 */ /* 0x000fea000b800000 */
[----:B------:R-:W1:Y:S01]  /*2570*/  S2UR UR6, SR_CgaCtaId ;  /* 0x00000000000679c3 */ /* 0x000e620000008800 */
[----:B------:R-:W-:Y:S01]  /*2580*/  NOP ;  /* 0x0000000000007918 */ /* 0x000fe20000000000 */
[----:B------:R-:W-:Y:S01]  /*2590*/  UMOV UR4, 0x40 ;  /* 0x0000004000047882 */ /* 0x000fe20000000000 */
[----:B------:R-:W-:Y:S01]  /*25a0*/  UMOV UR5, 0x400 ;  /* 0x0000040000057882 */ /* 0x000fe20000000000 */
[----:B-1----:R-:W-:Y:S02]  /*25b0*/  ULEA UR4, UR6, UR4, 0x18 ;  /* 0x0000000406047291 */ /* 0x002fe4000f8ec0ff */
[----:B------:R-:W-:-:S07]  /*25c0*/  ULEA UR5, UR6, UR5, 0x18 ;  /* 0x0000000506057291 */ /* 0x000fce000f8ec0ff */
[----:B---3--:R-:W1:Y:S02]  /*25d0*/  LDS.U8 R0, [UR4] ;  /* 0x00000004ff007984 */ /* 0x008e640008000000 */
[----:B-1----:R-:W-:-:S13]  /*25e0*/  ISETP.NE.AND P0, PT, R0, RZ, PT ;  /* 0x000000ff0000720c */ /* 0x002fda0003f05270 */
[----:B------:R-:W-:Y:S05]  /*25f0*/  @P0 BRA `(.L_x_34) ;  /* 0x00000000007c0947 */ /* 0x000fea0003800000 */
[----:B------:R-:W-:-:S13]  /*2600*/  ELECT P0, URZ, PT ;  /* 0x0000000000ff782f */ /* 0x000fda0003800000 */
[----:B------:R-:W-:Y:S05]  /*2610*/  @!P0 BRA `(.L_x_35) ;  /* 0x0000000000848947 */ /* 0x000fea0003800000 */
[----:B------:R-:W-:Y:S01]  /*2620*/  UMOV UR4, 0x10 ;  /* 0x0000001000047882 */ /* 0x000fe20000000000 */
[----:B------:R-:W-:-:S04]  /*2630*/  IMAD.MOV.U32 R2, RZ, RZ, 0xffff ;  /* 0x0000ffffff027424 */ /* 0x000fc800078e00ff */
[----:B------:R-:W-:Y:S04]  /*2640*/  DEPBAR.LE SB1, 0x36 ;  /* 0x00009d800000791a */ /* 0x000fe80000000000 */
[----:B------:R-:W1:Y:S02]  /*2650*/  UTCATOMSWS.FIND_AND_SET.ALIGN UP0, UR4, UR4 ;  /* 0x00000004000475e3 */ /* 0x000e640008000800 */
[----:B-1----:R-:W-:Y:S01]  /*2660*/  PLOP3.LUT P0, PT, PT, PT, UP0, 0x80, 0x8 ;  /* 0x000000000008781c */ /* 0x002fe20003f0f008 */
[----:B------:R-:W-:-:S03]  /*2670*/  IMAD.U32 R5, RZ, RZ, UR4 ;  /* 0x00000004ff057e24 */ /* 0x000fc6000f8e00ff */
[----:B------:R-:W-:-:S04]  /*2680*/  SEL R0, RZ, 0xffffffff, !P0 ;  /* 0xffffffffff007807 */ /* 0x000fc80004000000 */
[----:B------:R-:W-:Y:S01]  /*2690*/  ISETP.NE.AND P0, PT, R0, RZ, PT ;  /* 0x000000ff0000720c */ /* 0x000fe20003f05270 */
[----:B------:R-:W-:-:S12]  /*26a0*/  IMAD.MOV.U32 R0, RZ, RZ, 0x1 ;  /* 0x00000001ff007424 */ /* 0x000fd800078e00ff */
[----:B------:R-:W-:Y:S05]  /*26b0*/  @P0 BRA `(.L_x_36) ;  /* 0x0000000000240947 */ /* 0x000fea0003800000 */
.L_x_37:
[----:B------:R-:W-:Y:S05]  /*26c0*/  NANOSLEEP 0x64 ;  /* 0x000000640000795d */ /* 0x000fea0003800000 */
[----:B------:R-:W-:-:S05]  /*26d0*/  UMOV UR4, 0x10 ;  /* 0x0000001000047882 */ /* 0x000fca0000000000 */
[----:B------:R-:W-:Y:S04]  /*26e0*/  DEPBAR.LE SB1, 0x36 ;  /* 0x00009d800000791a */ /* 0x000fe80000000000 */
[----:B------:R-:W1:Y:S02]  /*26f0*/  UTCATOMSWS.FIND_AND_SET.ALIGN UP0, UR4, UR4 ;  /* 0x00000004000475e3 */ /* 0x000e640008000800 */
[----:B-1----:R-:W-:Y:S01]  /*2700*/  PLOP3.LUT P0, PT, PT, PT, UP0, 0x80, 0x8 ;  /* 0x000000000008781c */ /* 0x002fe20003f0f008 */
[----:B------:R-:W-:-:S03]  /*2710*/  IMAD.U32 R5, RZ, RZ, UR4 ;  /* 0x00000004ff057e24 */ /* 0x000fc6000f8e00ff */
[----:B------:R-:W-:-:S04]  /*2720*/  SEL R3, RZ, 0xffffffff, !P0 ;  /* 0xffffffffff037807 */ /* 0x000fc80004000000 */
[----:B------:R-:W-:-:S13]  /*2730*/  ISETP.NE.AND P0, PT, R3, RZ, PT ;  /* 0x000000ff0300720c */ /* 0x000fda0003f05270 */
[----:B------:R-:W-:Y:S05]  /*2740*/  @!P0 BRA `(.L_x_37) ;  /* 0xfffffffc00dc8947 */ /* 0x000fea000383ffff */
.L_x_36:
[C---:B------:R-:W-:Y:S01]  /*2750*/  VIADD R3, R5.reuse, 0x10 ;  /* 0x0000001005037836 */ /* 0x040fe20000000000 */
[----:B------:R-:W-:Y:S01]  /*2760*/  UMOV UR4, 0x50 ;  /* 0x0000005000047882 */ /* 0x000fe20000000000 */
[----:B------:R-:W-:Y:S01]  /*2770*/  SHF.L.U32 R2, R2, R5, RZ ;  /* 0x0000000502027219 */ /* 0x000fe200000006ff */
[----:B------:R-:W-:Y:S01]  /*2780*/  ULEA UR4, UR6, UR4, 0x18 ;  /* 0x0000000406047291 */ /* 0x000fe2000f8ec0ff */
[----:B------:R-:W-:Y:S01]  /*2790*/  IMAD.SHL.U32 R5, R5, 0x20, RZ ;  /* 0x0000002005057824 */ /* 0x000fe200078e00ff */
[----:B------:R-:W-:-:S04]  /*27a0*/  SHF.L.U32 R3, R0, R3, RZ ;  /* 0x0000000300037219 */ /* 0x000fc800000006ff */
[----:B------:R-:W-:-:S05]  /*27b0*/  LOP3.LUT R2, R3, R2, RZ, 0xfc, !PT ;  /* 0x0000000203027212 */ /* 0x000fca00078efcff */
[----:B------:R1:W-:Y:S04]  /*27c0*/  ATOMS.OR RZ, [UR4], R2 ;  /* 0x00000002ffff798c */ /* 0x0003e8000b000004 */
[----:B------:R1:W-:Y:S01]  /*27d0*/  STS [UR5+0xa8], R5 ;  /* 0x0000a805ff007988 */ /* 0x0003e20008000805 */
[----:B------:R-:W-:Y:S05]  /*27e0*/  BRA `(.L_x_35) ;  /* 0x0000000000107947 */ /* 0x000fea0003800000 */
.L_x_34:
[----:B------:R-:W-:Y:S02]  /*27f0*/  MOV R0, 0xffffffff ;  /* 0xffffffff00007802 */ /* 0x000fe40000000f00 */
[----:B------:R-:W-:-:S03]  /*2800*/  MOV R2, 0x2830 ;  /* 0x0000283000027802 */ /* 0x000fc60000000f00 */
[----:B------:R1:W-:Y:S04]  /*2810*/  STS [UR5+0xa8], R0 ;  /* 0x0000a800ff007988 */ /* 0x0003e80008000805 */
[----:B-12---:R-:W-:Y:S05]  /*2820*/  CALL.REL.NOINC `($__internal_1_$__cuda_sm10x_tcgen05_guardrail_trap_phase_invalid_during_alloc) ;  /* 0x0000002c001c7944 */ /* 0x006fea0003c00000 */
.L_x_35:
[----:B------:R-:W-:Y:S05]  /*2830*/  WARPSYNC.ALL ;  /* 0x0000000000007948 */ /* 0x000fea0003800000 */
[----:B------:R-:W-:Y:S01]  /*2840*/  NOP ;  /* 0x0000000000007918 */ /* 0x000fe20000000000 */
.L_x_33:
[----:B------:R-:W4:Y:S08]  /*2850*/  S2UR UR4, SR_CgaCtaId ;  /* 0x00000000000479c3 */ /* 0x000f300000008800 */
[----:B------:R-:W-:Y:S06]  /*2860*/  BAR.SYNC.DEFER_BLOCKING 0x3, 0xa0 ;  /* 0x00c2800000007b1d */ /* 0x000fec0000010000 */
[----:B------:R-:W-:-:S02]  /*2870*/  UMOV UR5, 0x400 ;  /* 0x0000040000057882 */ /* 0x000fc40000000000 */
[----:B----4-:R-:W-:-:S06]  /*2880*/  ULEA UR4, UR4, UR5, 0x18 ;  /* 0x0000000504047291 */ /* 0x010fcc000f8ec0ff */
[----:B---3--:R-:W-:-:S05]  /*2890*/  MOV R3, UR4 ;  /* 0x0000000400037c02 */ /* 0x008fca0008000f00 */
[----:B------:R3:W4:Y:S01]  /*28a0*/  LDS R75, [R3+0xa8] ;  /* 0x0000a800034b7984 */ /* 0x0007220000000800 */
[----:B------:R-:W5:Y:S02]  /*28b0*/  SYNCS.PHASECHK.TRANS64.TRYWAIT P0, [R3+URZ+0x80], RZ ;  /* 0x000080ff030075a7 */ /* 0x000f6400080011ff */
[----:B---345:R-:W-:Y:S05]  /*28c0*/  @!P0 BRA `(.L_x_38) ;  /* 0x0000002800a08947 */ /* 0x038fea0003800000 */
.L_x_75:
[----:B------:R-:W4:Y:S01]  /*28d0*/  LDS.128 R52, [R3+0x38410] ;  /* 0x0384100003347984 */ /* 0x000f220000000c00 */
[----:B------:R-:W-:Y:S01]  /*28e0*/  HFMA2 R0, -RZ, RZ, 0, 5.9604644775390625e-08 ;  /* 0x00000001ff007431 */ /* 0x000fe200000001ff */
[----:B------:R5:W-:Y:S06]  /*28f0*/  MEMBAR.ALL.CTA ;  /* 0x0000000000007992 */ /* 0x000bec0000008000 */
[----:B-----5:R-:W5:Y:S02]  /*2900*/  FENCE.VIEW.ASYNC.S ;  /* 0x00000000000073c6 */ /* 0x020f640000000000 */
[----:B-----5:R1:W-:Y:S01]  /*2910*/  SYNCS.ARRIVE.TRANS64.ART0 RZ, [R3+URZ+0x90], R0 ;  /* 0x0000900003ff79a7 */ /* 0x0203e200085000ff */
[----:B----4-:R-:W-:-:S13]  /*2920*/  ISETP.NE.AND P0, PT, R55, 0x1, PT ;  /* 0x000000013700780c */ /* 0x010fda0003f05270 */
[----:B-1----:R-:W-:Y:S05]  /*2930*/  @P0 BRA `(.L_x_39) ;  /* 0x0000002000780947 */ /* 0x002fea0003800000 */
[C---:B------:R-:W-:Y:S01]  /*2940*/  IMAD.SHL.U32 R7, R58.reuse, 0x20, RZ ;  /* 0x000000203a077824 */ /* 0x040fe200078e00ff */
[----:B------:R-:W-:Y:S01]  /*2950*/  SHF.R.U32.HI R2, RZ, 0x5, R58 ;  /* 0x00000005ff027819 */ /* 0x000fe2000001163a */
[----:B------:R-:W-:Y:S01]  /*2960*/  IMAD.SHL.U32 R5, R58, 0x80, RZ ;  /* 0x000000803a057824 */ /* 0x000fe200078e00ff */
[----:B------:R-:W1:Y:S01]  /*2970*/  S2UR UR8, SR_CgaCtaId ;  /* 0x00000000000879c3 */ /* 0x000e620000008800 */
[----:B------:R-:W4:Y:S01]  /*2980*/  S2R R56, SR_LANEID ;  /* 0x0000000000387919 */ /* 0x000f220000000000 */
[----:B------:R-:W-:Y:S01]  /*2990*/  LOP3.LUT R7, R7, 0x3e0, RZ, 0xc0, !PT ;  /* 0x000003e007077812 */ /* 0x000fe200078ec0ff */
[----:B------:R-:W-:Y:S01]  /*29a0*/  IMAD R74, R76, 0x4, R3 ;  /* 0x000000044c4a7824 */ /* 0x000fe200078e0203 */
[----:B------:R-:W-:Y:S01]  /*29b0*/  LOP3.LUT R5, R5, 0xf80, RZ, 0xc0, !PT ;  /* 0x00000f8005057812 */ /* 0x000fe200078ec0ff */
[----:B------:R-:W-:Y:S01]  /*29c0*/  IMAD.MOV.U32 R62, RZ, RZ, 0x1 ;  /* 0x00000001ff3e7424 */ /* 0x000fe200078e00ff */
[----:B------:R-:W-:Y:S01]  /*29d0*/  CS2R R60, SRZ ;  /* 0x00000000003c7805 */ /* 0x000fe2000001ff00 */
[C---:B------:R-:W-:Y:S01]  /*29e0*/  IMAD R6, R2.reuse, 0x400, R7 ;  /* 0x0000040002067824 */ /* 0x040fe200078e0207 */
[----:B------:R-:W-:Y:S01]  /*29f0*/  UMOV UR9, 0x400 ;  /* 0x0000040000097882 */ /* 0x000fe20000000000 */
[----:B------:R-:W-:Y:S01]  /*2a00*/  IMAD R4, R2, 0x1000, R5 ;  /* 0x0000100002047824 */ /* 0x000fe200078e0205 */
[----:B------:R-:W3:Y:S01]  /*2a10*/  LDCU.64 UR10, c[0x0][0x348] ;  /* 0x00006900ff0a77ac */ /* 0x000ee20008000a00 */
[----:B------:R-:W-:-:S02]  /*2a20*/  IMAD.IADD R7, R3, 0x1, R6 ;  /* 0x0000000103077824 */ /* 0x000fc400078e0206 */
[----:B------:R-:W-:Y:S02]  /*2a30*/  IMAD.IADD R5, R3, 0x1, R4 ;  /* 0x0000000103057824 */ /* 0x000fe400078e0204 */
[C---:B------:R-:W-:Y:S02]  /*2a40*/  VIADD R4, R7.reuse, 0x4410 ;  /* 0x0000441007047836 */ /* 0x040fe40000000000 */
[----:B------:R-:W-:Y:S02]  /*2a50*/  VIADD R7, R7, 0x4400 ;  /* 0x0000440007077836 */ /* 0x000fe40000000000 */
[C---:B------:R-:W-:Y:S01]  /*2a60*/  VIADD R6, R5.reuse, 0x430 ;  /* 0x0000043005067836 */ /* 0x040fe20000000000 */
[----:B------:R-:W-:Y:S01]  /*2a70*/  SHF.R.U32.HI R73, RZ, 0x3, R4 ;  /* 0x00000003ff497819 */ /* 0x000fe20000011604 */
[C---:B------:R-:W-:Y:S01]  /*2a80*/  VIADD R9, R5.reuse, 0x420 ;  /* 0x0000042005097836 */ /* 0x040fe20000000000 */
[----:B------:R-:W-:Y:S01]  /*2a90*/  SHF.R.U32.HI R72, RZ, 0x3, R7 ;  /* 0x00000003ff487819 */ /* 0x000fe20000011607 */
[----:B------:R-:W-:Y:S01]  /*2aa0*/  IMAD.MOV.U32 R59, RZ, RZ, RZ ;  /* 0x000000ffff3b7224 */ /* 0x000fe200078e00ff */
[----:B------:R-:W-:Y:S01]  /*2ab0*/  LOP3.LUT R73, R4, 0x10, R73, 0x78, !PT ;  /* 0x0000001004497812 */ /* 0x000fe200078e7849 */
[----:B------:R-:W-:Y:S01]  /*2ac0*/  VIADD R4, R5, 0x410 ;  /* 0x0000041005047836 */ /* 0x000fe20000000000 */
[----:B------:R-:W-:Y:S01]  /*2ad0*/  LOP3.LUT R72, R7, 0x10, R72, 0x78, !PT ;  /* 0x0000001007487812 */ /* 0x000fe200078e7848 */
[----:B------:R-:W-:Y:S01]  /*2ae0*/  VIADD R7, R5, 0x400 ;  /* 0x0000040005077836 */ /* 0x000fe20000000000 */
[----:B------:R-:W-:Y:S01]  /*2af0*/  SHF.R.U32.HI R71, RZ, 0x3, R6 ;  /* 0x00000003ff477819 */ /* 0x000fe20000011606 */
[----:B------:R-:W-:Y:S01]  /*2b00*/  IMAD R63, R2, 0x200000, R75 ;  /* 0x00200000023f7824 */ /* 0x000fe200078e024b */
[----:B------:R-:W-:Y:S01]  /*2b10*/  SHF.R.U32.HI R69, RZ, 0x3, R4 ;  /* 0x00000003ff457819 */ /* 0x000fe20000011604 */
[----:B-1----:R-:W-:Y:S01]  /*2b20*/  ULEA UR7, UR8, UR9, 0x18 ;  /* 0x0000000908077291 */ /* 0x002fe2000f8ec0ff */
[----:B------:R-:W-:-:S02]  /*2b30*/  SHF.R.U32.HI R68, RZ, 0x3, R7 ;  /* 0x00000003ff447819 */ /* 0x000fc40000011607 */
[----:B------:R-:W-:Y:S01]  /*2b40*/  LOP3.LUT R71, R6, 0x70, R71, 0x78, !PT ;  /* 0x0000007006477812 */ /* 0x000fe200078e7847 */
[C---:B------:R-:W-:Y:S01]  /*2b50*/  VIADD R6, R5.reuse, 0x470 ;  /* 0x0000047005067836 */ /* 0x040fe20000000000 */
[----:B------:R-:W-:Y:S01]  /*2b60*/  LOP3.LUT R69, R4, 0x70, R69, 0x78, !PT ;  /* 0x0000007004457812 */ /* 0x000fe200078e7845 */
[----:B------:R-:W-:Y:S01]  /*2b70*/  VIADD R4, R5, 0x450 ;  /* 0x0000045005047836 */ /* 0x000fe20000000000 */
[----:B------:R-:W-:Y:S01]  /*2b80*/  LOP3.LUT R68, R7, 0x70, R68, 0x78, !PT ;  /* 0x0000007007447812 */ /* 0x000fe200078e7844 */
[C---:B------:R-:W-:Y:S01]  /*2b90*/  VIADD R7, R5.reuse, 0x460 ;  /* 0x0000046005077836 */ /* 0x040fe20000000000 */
[----:B------:R-:W-:Y:S01]  /*2ba0*/  SHF.R.U32.HI R70, RZ, 0x3, R9 ;  /* 0x00000003ff467819 */ /* 0x000fe20000011609 */
[----:B------:R-:W-:Y:S01]  /*2bb0*/  VIADD R5, R5, 0x440 ;  /* 0x0000044005057836 */ /* 0x000fe20000000000 */
[----:B------:R-:W-:Y:S02]  /*2bc0*/  SHF.R.U32.HI R67, RZ, 0x3, R6 ;  /* 0x00000003ff437819 */ /* 0x000fe40000011606 */
[----:B------:R-:W-:-:S02]  /*2bd0*/  SHF.R.U32.HI R66, RZ, 0x3, R7 ;  /* 0x00000003ff427819 */ /* 0x000fc40000011607 */
[----:B------:R-:W-:Y:S02]  /*2be0*/  SHF.R.U32.HI R65, RZ, 0x3, R4 ;  /* 0x00000003ff417819 */ /* 0x000fe40000011604 */
[----:B------:R-:W-:Y:S02]  /*2bf0*/  SHF.R.U32.HI R64, RZ, 0x3, R5 ;  /* 0x00000003ff407819 */ /* 0x000fe40000011605 */
[----:B------:R-:W-:Y:S02]  /*2c00*/  LOP3.LUT R70, R9, 0x70, R70, 0x78, !PT ;  /* 0x0000007009467812 */ /* 0x000fe400078e7846 */
[----:B------:R-:W-:Y:S02]  /*2c10*/  LOP3.LUT R67, R6, 0x70, R67, 0x78, !PT ;  /* 0x0000007006437812 */ /* 0x000fe400078e7843 */
[----:B------:R-:W-:Y:S02]  /*2c20*/  LOP3.LUT R66, R7, 0x70, R66, 0x78, !PT ;  /* 0x0000007007427812 */ /* 0x000fe400078e7842 */
[----:B------:R-:W-:-:S02]  /*2c30*/  LOP3.LUT R65, R4, 0x70, R65, 0x78, !PT ;  /* 0x0000007004417812 */ /* 0x000fc400078e7841 */
[----:B---34-:R-:W-:-:S07]  /*2c40*/  LOP3.LUT R64, R5, 0x70, R64, 0x78, !PT ;  /* 0x0000007005407812 */ /* 0x018fce00078e7840 */
.L_x_50:
[----:B-123--:R-:W1:Y:S01]  /*2c50*/  LDC.64 R8, c[0x0][0x750] ;  /* 0x0001d400ff087b82 */ /* 0x00ee620000000a00 */
[----:B------:R-:W-:-:S04]  /*2c60*/  SHF.L.U32 R77, R52, 0x7, RZ ;  /* 0x00000007344d7819 */ /* 0x000fc800000006ff */
[----:B------:R-:W-:-:S03]  /*2c70*/  IADD3 R7, PT, PT, R77, R58, RZ ;  /* 0x0000003a4d077210 */ /* 0x000fc60007ffe0ff */
[----:B------:R-:W2:Y:S01]  /*2c80*/  LDC.64 R4, c[0x0][0x758] ;  /* 0x0001d600ff047b82 */ /* 0x000ea20000000a00 */
[----:B------:R-:W-:Y:S02]  /*2c90*/  IMAD R52, R60, 0x8, R3 ;  /* 0x000000083c347824 */ /* 0x000fe400078e0203 */
[----:B-1----:R-:W-:-:S05]  /*2ca0*/  IMAD.WIDE R8, R54, 0x4, R8 ;  /* 0x0000000436087825 */ /* 0x002fca00078e0208 */
[----:B------:R1:W5:Y:S01]  /*2cb0*/  LDG.E R78, desc[UR14][R8.64] ;  /* 0x0000000e084e7981 */ /* 0x000362000c1e1900 */
[----:B--2---:R-:W-:Y:S01]  /*2cc0*/  IMAD.WIDE R6, R7, 0x4, R4 ;  /* 0x0000000407067825 */ /* 0x004fe200078e0204 */
[----:B------:R-:W-:-:S04]  /*2cd0*/  SHF.L.U32 R5, R59, 0x1f, RZ ;  /* 0x0000001f3b057819 */ /* 0x000fc800000006ff */
[----:B------:R1:W5:Y:S01]  /*2ce0*/  LDG.E R55, desc[UR14][R6.64] ;  /* 0x0000000e06377981 */ /* 0x000362000c1e1900 */
[----:B------:R-:W2:Y:S01]  /*2cf0*/  SYNCS.PHASECHK.TRANS64.TRYWAIT P1, [R52+URZ+0x60], R5 ;  /* 0x00006005340075a7 */ /* 0x000ea200080211ff */
[----:B------:R-:W-:Y:S01]  /*2d00*/  PLOP3.LUT P0, PT, PT, PT, PT, 0x80, 0x8 ;  /* 0x000000000008781c */ /* 0x000fe20003f0f070 */
[----:B------:R-:W-:Y:S01]  /*2d10*/  IMAD.MOV.U32 R57, RZ, RZ, R54 ;  /* 0x000000ffff397224 */ /* 0x000fe200078e0036 */
[----:B-12---:R-:W-:Y:S11]  /*2d20*/  @!P1 BRA `(.L_x_40) ;  /* 0x00000024009c9947 */ /* 0x006ff60003800000 */
.L_x_77:
[----:B------:R-:W-:Y:S01]  /*2d30*/  HFMA2 R80, -RZ, RZ, 0, 0 ;  /* 0x00000000ff507431 */ /* 0x000fe200000001ff */
[----:B------:R-:W-:Y:S01]  /*2d40*/  SHF.R.S32.HI R2, RZ, 0x1f, R54 ;  /* 0x0000001fff027819 */ /* 0x000fe20000011436 */
[----:B------:R-:W-:Y:S02]  /*2d50*/  IMAD R54, R60, 0x80, R63 ;  /* 0x000000803c367824 */ /* 0x000fe400078e023f */
[----:B------:R-:W-:-:S07]  /*2d60*/  IMAD.MOV.U32 R79, RZ, RZ, RZ ;  /* 0x000000ffff4f7224 */ /* 0x000fce00078e00ff */
.L_x_45:
[----:B------:R-:W-:Y:S01]  /*2d70*/  SHF.L.U32 R81, R80, 0x5, RZ ;  /* 0x0000000550517819 */ /* 0x000fe200000006ff */
[----:B------:R-:W-:Y:S05]  /*2d80*/  WARPSYNC.ALL ;  /* 0x0000000000007948 */ /* 0x000fea0003800000 */
[----:B------:R-:W-:Y:S01]  /*2d90*/  NOP ;  /* 0x0000000000007918 */ /* 0x000fe20000000000 */
[----:B-1----:R-:W-:Y:S02]  /*2da0*/  IADD3 R4, PT, PT, R54, R81, RZ ;  /* 0x0000005136047210 */ /* 0x002fe40007ffe0ff */
[----:B------:R-:W-:Y:S02]  /*2db0*/  PLOP3.LUT P2, PT, P0, PT, PT, 0x80, 0x8 ;  /* 0x000000000008781c */ /* 0x000fe4000074f070 */
[----:B------:R-:W-:-:S13]  /*2dc0*/  R2UR UR4, R4 ;  /* 0x00000000040472ca */ /* 0x000fda00000e0000 */
[----:B------:R-:W2:Y:S01]  /*2dd0*/  LDTM.x32 R12, tmem[UR4+0x20] ;  /* 0x00002004000c79ee */ /* 0x000ea200082c0000 */
[----:B------:R-:W-:Y:S01]  /*2de0*/  R2UR UR4, R4 ;  /* 0x00000000040472ca */ /* 0x000fe200000e0000 */
[C---:B--2--5:R-:W-:Y:S01]  /*2df0*/  FMUL R82, R78.reuse, R12 ;  /* 0x0000000c4e527220 */ /* 0x064fe20000400000 */
[C---:B------:R-:W-:Y:S01]  /*2e00*/  FMUL R83, R78.reuse, R13 ;  /* 0x0000000d4e537220 */ /* 0x040fe20000400000 */
        /* <DEDUP_REMOVED lines=23> */
[----:B-1----:R-:W1:Y:S01]  /*2f80*/  LDTM.x32 R4, tmem[UR4] ;  /* 0x00000004000479ee */ /* 0x002e6200082c0000 */
[C---:B------:R-:W-:Y:S01]  /*2f90*/  FMUL R107, R78.reuse, R37 ;  /* 0x000000254e6b7220 */ /* 0x040fe20000400000 */
[C---:B------:R-:W-:Y:S01]  /*2fa0*/  FMUL R108, R78.reuse, R38 ;  /* 0x000000264e6c7220 */ /* 0x040fe20000400000 */
[C---:B------:R-:W-:Y:S01]  /*2fb0*/  FMUL R109, R78.reuse, R39 ;  /* 0x000000274e6d7220 */ /* 0x040fe20000400000 */
[----:B------:R-:W-:Y:S01]  /*2fc0*/  F2FP.BF16.F32.PACK_AB R39, R89, R88 ;  /* 0x000000585927723e */ /* 0x000fe200000010ff */
[C---:B------:R-:W-:Y:S01]  /*2fd0*/  FMUL R40, R78.reuse, R40 ;  /* 0x000000284e287220 */ /* 0x040fe20000400000 */
[----:B------:R-:W-:Y:S01]  /*2fe0*/  F2FP.BF16.F32.PACK_AB R38, R87, R86 ;  /* 0x000000565726723e */ /* 0x000fe200000010ff */
[C---:B------:R-:W-:Y:S01]  /*2ff0*/  FMUL R41, R78.reuse, R41 ;  /* 0x000000294e297220 */ /* 0x040fe20000400000 */
[----:B------:R-:W-:Y:S01]  /*3000*/  F2FP.BF16.F32.PACK_AB R37, R85, R84 ;  /* 0x000000545525723e */ /* 0x000fe200000010ff */
[C---:B------:R-:W-:Y:S01]  /*3010*/  FMUL R42, R78.reuse, R42 ;  /* 0x0000002a4e2a7220 */ /* 0x040fe20000400000 */
[----:B------:R-:W-:Y:S01]  /*3020*/  F2FP.BF16.F32.PACK_AB R36, R83, R82 ;  /* 0x000000525324723e */ /* 0x000fe200000010ff */
[----:B------:R-:W-:Y:S01]  /*3030*/  FMUL R43, R78, R43 ;  /* 0x0000002b4e2b7220 */ /* 0x000fe20000400000 */
[----:B------:R-:W-:-:S02]  /*3040*/  F2FP.BF16.F32.PACK_AB R47, R97, R96 ;  /* 0x00000060612f723e */ /* 0x000fc400000010ff */
[----:B------:R-:W-:Y:S01]  /*3050*/  F2FP.BF16.F32.PACK_AB R46, R95, R94 ;  /* 0x0000005e5f2e723e */ /* 0x000fe200000010ff */
[----:B------:R2:W-:Y:S01]  /*3060*/  STS.128 [R64], R36 ;  /* 0x0000002440007388 */ /* 0x0005e20000000c00 */
[----:B------:R-:W-:Y:S02]  /*3070*/  F2FP.BF16.F32.PACK_AB R45, R93, R92 ;  /* 0x0000005c5d2d723e */ /* 0x000fe400000010ff */
[----:B------:R-:W-:Y:S02]  /*3080*/  F2FP.BF16.F32.PACK_AB R44, R91, R90 ;  /* 0x0000005a5b2c723e */ /* 0x000fe400000010ff */
[----:B------:R-:W-:Y:S02]  /*3090*/  F2FP.BF16.F32.PACK_AB R51, R105, R104 ;  /* 0x000000686933723e */ /* 0x000fe400000010ff */
[----:B------:R-:W-:Y:S01]  /*30a0*/  F2FP.BF16.F32.PACK_AB R50, R103, R102 ;  /* 0x000000666732723e */ /* 0x000fe200000010ff */
[----:B------:R3:W-:Y:S01]  /*30b0*/  STS.128 [R65], R44 ;  /* 0x0000002c41007388 */ /* 0x0007e20000000c00 */
[----:B------:R-:W-:Y:S01]  /*30c0*/  F2FP.BF16.F32.PACK_AB R49, R101, R100 ;  /* 0x000000646531723e */ /* 0x000fe200000010ff */
[C---:B-1----:R-:W-:Y:S01]  /*30d0*/  FMUL R110, R78.reuse, R4 ;  /* 0x000000044e6e7220 */ /* 0x042fe20000400000 */
[----:B------:R-:W-:Y:S01]  /*30e0*/  F2FP.BF16.F32.PACK_AB R48, R99, R98 ;  /* 0x000000626330723e */ /* 0x000fe200000010ff */
[C---:B------:R-:W-:Y:S01]  /*30f0*/  FMUL R111, R78.reuse, R5 ;  /* 0x000000054e6f7220 */ /* 0x040fe20000400000 */
[C---:B------:R-:W-:Y:S01]  /*3100*/  FMUL R112, R78.reuse, R6 ;  /* 0x000000064e707220 */ /* 0x040fe20000400000 */
[C---:B------:R-:W-:Y:S01]  /*3110*/  FMUL R113, R78.reuse, R7 ;  /* 0x000000074e717220 */ /* 0x040fe20000400000 */
[C---:B------:R-:W-:Y:S01]  /*3120*/  FMUL R114, R78.reuse, R8 ;  /* 0x000000084e727220 */ /* 0x040fe20000400000 */
[C---:B------:R-:W-:Y:S01]  /*3130*/  FMUL R115, R78.reuse, R9 ;  /* 0x000000094e737220 */ /* 0x040fe20000400000 */
[C---:B------:R-:W-:Y:S01]  /*3140*/  FMUL R116, R78.reuse, R10 ;  /* 0x0000000a4e747220 */ /* 0x040fe20000400000 */
[C---:B------:R-:W-:Y:S01]  /*3150*/  FMUL R117, R78.reuse, R11 ;  /* 0x0000000b4e757220 */ /* 0x040fe20000400000 */
[----:B------:R1:W-:Y:S01]  /*3160*/  STS.128 [R66], R48 ;  /* 0x0000003042007388 */ /* 0x0003e20000000c00 */
        /* <DEDUP_REMOVED lines=11> */
[C---:B--2---:R-:W-:Y:S01]  /*3220*/  FMUL R36, R78.reuse, R12 ;  /* 0x0000000c4e247220 */ /* 0x044fe20000400000 */
[C---:B------:R-:W-:Y:S01]  /*3230*/  FMUL R37, R78.reuse, R13 ;  /* 0x0000000d4e257220 */ /* 0x040fe20000400000 */
[C---:B------:R-:W-:Y:S01]  /*3240*/  FMUL R38, R78.reuse, R14 ;  /* 0x0000000e4e267220 */ /* 0x040fe20000400000 */
[C---:B------:R-:W-:Y:S01]  /*3250*/  FMUL R39, R78.reuse, R15 ;  /* 0x0000000f4e277220 */ /* 0x040fe20000400000 */
[----:B------:R-:W-:Y:S01]  /*3260*/  FMUL R35, R78, R35 ;  /* 0x000000234e237220 */ /* 0x000fe20000400000 */
[----:B------:R-:W-:-:S02]  /*3270*/  F2FP.BF16.F32.PACK_AB R7, R117, R116 ;  /* 0x000000747507723e */ /* 0x000fc400000010ff */
[----:B------:R-:W-:Y:S01]  /*3280*/  F2FP.BF16.F32.PACK_AB R6, R115, R114 ;  /* 0x000000727306723e */ /* 0x000fe200000010ff */
[C---:B---3--:R-:W-:Y:S01]  /*3290*/  FMUL R44, R78.reuse, R16 ;  /* 0x000000104e2c7220 */ /* 0x048fe20000400000 */
[C---:B------:R-:W-:Y:S01]  /*32a0*/  FMUL R45, R78.reuse, R17 ;  /* 0x000000114e2d7220 */ /* 0x040fe20000400000 */
[C---:B------:R-:W-:Y:S01]  /*32b0*/  FMUL R46, R78.reuse, R18 ;  /* 0x000000124e2e7220 */ /* 0x040fe20000400000 */
[C---:B------:R-:W-:Y:S01]  /*32c0*/  FMUL R47, R78.reuse, R19 ;  /* 0x000000134e2f7220 */ /* 0x040fe20000400000 */
[----:B------:R-:W-:Y:S02]  /*32d0*/  F2FP.BF16.F32.PACK_AB R5, R113, R112 ;  /* 0x000000707105723e */ /* 0x000fe400000010ff */
[----:B------:R-:W-:Y:S02]  /*32e0*/  F2FP.BF16.F32.PACK_AB R4, R111, R110 ;  /* 0x0000006e6f04723e */ /* 0x000fe400000010ff */
[----:B------:R-:W-:Y:S02]  /*32f0*/  F2FP.BF16.F32.PACK_AB R11, R47, R46 ;  /* 0x0000002e2f0b723e */ /* 0x000fe400000010ff */
[----:B------:R-:W-:Y:S01]  /*3300*/  F2FP.BF16.F32.PACK_AB R10, R45, R44 ;  /* 0x0000002c2d0a723e */ /* 0x000fe200000010ff */
[C---:B-1----:R-:W-:Y:S01]  /*3310*/  FMUL R48, R78.reuse, R20 ;  /* 0x000000144e307220 */ /* 0x042fe20000400000 */
[C---:B------:R-:W-:Y:S01]  /*3320*/  FMUL R49, R78.reuse, R21 ;  /* 0x000000154e317220 */ /* 0x040fe20000400000 */
[C---:B------:R-:W-:Y:S01]  /*3330*/  FMUL R50, R78.reuse, R22 ;  /* 0x000000164e327220 */ /* 0x040fe20000400000 */
[----:B------:R-:W-:Y:S01]  /*3340*/  FMUL R51, R78, R23 ;  /* 0x000000174e337220 */ /* 0x000fe20000400000 */
[----:B------:R-:W-:-:S02]  /*3350*/  F2FP.BF16.F32.PACK_AB R23, R43, R42 ;  /* 0x0000002a2b17723e */ /* 0x000fc400000010ff */
[----:B------:R-:W-:Y:S02]  /*3360*/  F2FP.BF16.F32.PACK_AB R22, R41, R40 ;  /* 0x000000282916723e */ /* 0x000fe400000010ff */
[----:B------:R-:W-:Y:S02]  /*3370*/  F2FP.BF16.F32.PACK_AB R21, R109, R108 ;  /* 0x0000006c6d15723e */ /* 0x000fe400000010ff */
[----:B------:R-:W-:Y:S02]  /*3380*/  F2FP.BF16.F32.PACK_AB R20, R107, R106 ;  /* 0x0000006a6b14723e */ /* 0x000fe400000010ff */
[----:B------:R-:W-:Y:S02]  /*3390*/  F2FP.BF16.F32.PACK_AB R9, R39, R38 ;  /* 0x000000262709723e */ /* 0x000fe400000010ff */
[----:B------:R-:W-:Y:S01]  /*33a0*/  F2FP.BF16.F32.PACK_AB R8, R37, R36 ;  /* 0x000000242508723e */ /* 0x000fe200000010ff */
[----:B------:R1:W-:Y:S01]  /*33b0*/  STS.128 [R67], R20 ;  /* 0x0000001443007388 */ /* 0x0003e20000000c00 */
[----:B------:R-:W-:-:S02]  /*33c0*/  F2FP.BF16.F32.PACK_AB R15, R27, R26 ;  /* 0x0000001a1b0f723e */ /* 0x000fc400000010ff */
[----:B------:R-:W-:Y:S01]  /*33d0*/  F2FP.BF16.F32.PACK_AB R14, R25, R24 ;  /* 0x00000018190e723e */ /* 0x000fe200000010ff */
[----:B------:R1:W-:Y:S01]  /*33e0*/  STS.128 [R68], R4 ;  /* 0x0000000444007388 */ /* 0x0003e20000000c00 */
[----:B------:R-:W-:Y:S02]  /*33f0*/  F2FP.BF16.F32.PACK_AB R13, R51, R50 ;  /* 0x00000032330d723e */ /* 0x000fe400000010ff */
[----:B------:R-:W-:Y:S01]  /*3400*/  F2FP.BF16.F32.PACK_AB R12, R49, R48 ;  /* 0x00000030310c723e */ /* 0x000fe200000010ff */
[----:B------:R1:W-:Y:S01]  /*3410*/  STS.128 [R69], R8 ;  /* 0x0000000845007388 */ /* 0x0003e20000000c00 */
[----:B------:R-:W-:Y:S02]  /*3420*/  F2FP.BF16.F32.PACK_AB R19, R35, R34 ;  /* 0x000000222313723e */ /* 0x000fe400000010ff */
[----:B------:R-:W-:Y:S01]  /*3430*/  F2FP.BF16.F32.PACK_AB R18, R33, R32 ;  /* 0x000000202112723e */ /* 0x000fe200000010ff */
[----:B------:R1:W-:Y:S01]  /*3440*/  STS.128 [R70], R12 ;  /* 0x0000000c46007388 */ /* 0x0003e20000000c00 */
[----:B------:R-:W-:-:S02]  /*3450*/  F2FP.BF16.F32.PACK_AB R17, R31, R30 ;  /* 0x0000001e1f11723e */ /* 0x000fc400000010ff */
[----:B------:R-:W-:-:S05]  /*3460*/  F2FP.BF16.F32.PACK_AB R16, R29, R28 ;  /* 0x0000001c1d10723e */ /* 0x000fca00000010ff */
[----:B------:R1:W-:Y:S01]  /*3470*/  STS.128 [R71], R16 ;  /* 0x0000001047007388 */ /* 0x0003e20000000c00 */
[----:B------:R2:W-:Y:S06]  /*3480*/  MEMBAR.ALL.CTA ;  /* 0x0000000000007992 */ /* 0x0005ec0000008000 */
[----:B--2---:R-:W2:Y:S02]  /*3490*/  FENCE.VIEW.ASYNC.S ;  /* 0x00000000000073c6 */ /* 0x004ea40000000000 */
[----:B--2---:R-:W-:Y:S06]  /*34a0*/  BAR.SYNC.DEFER_BLOCKING 0x2, 0x80 ;  /* 0x0082000000007b1d */ /* 0x004fec0000010000 */
[----:B------:R-:W-:Y:S05]  /*34b0*/  BRA.U !UP4, `(.L_x_41) ;  /* 0x000000010c447547 */ /* 0x000fea000b800000 */
[----:B------:R-:W-:Y:S01]  /*34c0*/  UIADD3 UR12, UP0, UPT, UR10, 0x240, URZ ;  /* 0x000002400a0c7890 */ /* 0x000fe2000ff1e0ff */
[----:B------:R-:W-:Y:S01]  /*34d0*/  PLOP3.LUT P0, PT, PT, PT, PT, 0x80, 0x8 ;  /* 0x000000000008781c */ /* 0x000fe20003f0f070 */
[----:B------:R-:W-:Y:S01]  /*34e0*/  IMAD R81, R53, 0x80, R81 ;  /* 0x0000008035517824 */ /* 0x000fe200078e0251 */
[----:B-1----:R-:W-:Y:S01]  /*34f0*/  IADD3 R4, PT, PT, R3, 0x400, RZ ;  /* 0x0000040003047810 */ /* 0x002fe20007ffe0ff */
[----:B------:R-:W-:-:S12]  /*3500*/  UIADD3.X UR13, UPT, UPT, URZ, UR11, URZ, UP0, !UPT ;  /* 0x0000000bff0d7290 */ /* 0x000fd800087fe4ff */
.L_x_42:
[----:B------:R-:W-:Y:S02]  /*3510*/  PLOP3.LUT P1, PT, P1, P0, PT, 0xf2, 0x2f ;  /* 0x00000000002f781c */ /* 0x000fe40000f21e72 */
[----:B------:R-:W-:-:S08]  /*3520*/  @P0 R2UR P1, UR6, R77 ;  /* 0x000000004d0602ca */ /* 0x000fd00000020000 */
[----:B------:R-:W-:Y:S02]  /*3530*/  PLOP3.LUT P1, PT, P1, P0, PT, 0xf2, 0x2f ;  /* 0x00000000002f781c */ /* 0x000fe40000f21e72 */
[----:B------:R-:W-:-:S08]  /*3540*/  @P0 R2UR.OR P1, UR5, R81 ;  /* 0x00000000510502ca */ /* 0x000fd00000120000 */
[----:B------:R-:W-:Y:S02]  /*3550*/  PLOP3.LUT P1, PT, P1, P0, PT, 0xf2, 0x2f ;  /* 0x00000000002f781c */ /* 0x000fe40000f21e72 */
[----:B------:R-:W-:-:S08]  /*3560*/  @P0 R2UR.OR P1, UR4, R4 ;  /* 0x00000000040402ca */ /* 0x000fd00000120000 */
[----:B------:R-:W-:Y:S02]  /*3570*/  @P0 PLOP3.LUT P0, PT, P1, PT, PT, 0x80, 0x8 ;  /* 0x000000000008081c */ /* 0x000fe40000f0f070 */
[----:B------:R-:W-:-:S03]  /*3580*/  PLOP3.LUT P1, PT, PT, PT, PT, 0x80, 0x8 ;  /* 0x000000000008781c */ /* 0x000fc60003f2f070 */
[----:B------:R1:W-:Y:S08]  /*3590*/  UTMASTG.2D [UR4], [UR12], desc[URZ] ;  /* 0x0000ff040c0073b5 */ /* 0x0003f00008009000 */
[----:B-1----:R-:W-:Y:S05]  /*35a0*/  @P0 BRA.U.ANY `(.L_x_42) ;  /* 0xfffffffd00d80947 */ /* 0x002fea000393ffff */
[----:B------:R0:W-:Y:S01]  /*35b0*/  UTMACMDFLUSH ;  /* 0x00000000000079b7 */ /* 0x0001e20000000000 */
[----:B------:R-:W-:-:S04]  /*35c0*/  DEPBAR.LE SB0, 0x0 ;  /* 0x000080000000791a */ /* 0x000fc80000000000 */
.L_x_41:
[----:B------:R-:W-:Y:S01]  /*35d0*/  FMUL R128, R110, -1.4426950216293334961 ;  /* 0xbfb8aa3b6e807820 */ /* 0x000fe20000400000 */
[----:B------:R-:W-:Y:S01]  /*35e0*/  FMUL R127, R111, -1.4426950216293334961 ;  /* 0xbfb8aa3b6f7f7820 */ /* 0x000fe20000400000 */
[----:B------:R-:W-:Y:S01]  /*35f0*/  FMUL R126, R112, -1.4426950216293334961 ;  /* 0xbfb8aa3b707e7820 */ /* 0x000fe20000400000 */
[----:B------:R-:W-:Y:S01]  /*3600*/  FMUL R125, R113, -1.4426950216293334961 ;  /* 0xbfb8aa3b717d7820 */ /* 0x000fe20000400000 */
[----:B------:R-:W-:Y:S01]  /*3610*/  FMUL R124, R114, -1.4426950216293334961 ;  /* 0xbfb8aa3b727c7820 */ /* 0x000fe20000400000 */
[----:B------:R-:W-:Y:S01]  /*3620*/  FMUL R123, R115, -1.4426950216293334961 ;  /* 0xbfb8aa3b737b7820 */ /* 0x000fe20000400000 */
[----:B------:R-:W2:Y:S01]  /*3630*/  MUFU.EX2 R128, R128 ;  /* 0x0000008000807308 */ /* 0x000ea20000000800 */
[----:B------:R-:W-:Y:S01]  /*3640*/  FMUL R122, R116, -1.4426950216293334961 ;  /* 0xbfb8aa3b747a7820 */ /* 0x000fe20000400000 */
[----:B------:R-:W-:Y:S01]  /*3650*/  FMUL R121, R117, -1.4426950216293334961 ;  /* 0xbfb8aa3b75797820 */ /* 0x000fe20000400000 */
[----:B------:R-:W-:Y:S01]  /*3660*/  FMUL R120, R36, -1.4426950216293334961 ;  /* 0xbfb8aa3b24787820 */ /* 0x000fe20000400000 */
[----:B------:R-:W-:Y:S01]  /*3670*/  FMUL R119, R37, -1.4426950216293334961 ;  /* 0xbfb8aa3b25777820 */ /* 0x000fe20000400000 */
[----:B------:R-:W-:Y:S01]  /*3680*/  FMUL R118, R38, -1.4426950216293334961 ;  /* 0xbfb8aa3b26767820 */ /* 0x000fe20000400000 */
[----:B-1----:R-:W-:Y:S01]  /*3690*/  FMUL R8, R31, -1.4426950216293334961 ;  /* 0xbfb8aa3b1f087820 */ /* 0x002fe20000400000 */
[----:B------:R-:W-:Y:S01]  /*36a0*/  FMUL R9, R30, -1.4426950216293334961 ;  /* 0xbfb8aa3b1e097820 */ /* 0x000fe20000400000 */
[----:B------:R-:W1:Y:S01]  /*36b0*/  MUFU.EX2 R127, R127 ;  /* 0x0000007f007f7308 */ /* 0x000e620000000800 */
[----:B------:R-:W-:Y:S01]  /*36c0*/  FMUL R81, R39, -1.4426950216293334961 ;  /* 0xbfb8aa3b27517820 */ /* 0x000fe20000400000 */
[----:B------:R-:W-:Y:S01]  /*36d0*/  FMUL R7, R32, -1.4426950216293334961 ;  /* 0xbfb8aa3b20077820 */ /* 0x000fe20000400000 */
[----:B------:R-:W-:Y:S01]  /*36e0*/  FMUL R20, R47, -1.4426950216293334961 ;  /* 0xbfb8aa3b2f147820 */ /* 0x000fe20000400000 */
[----:B------:R-:W-:Y:S01]  /*36f0*/  FMUL R11, R28, -1.4426950216293334961 ;  /* 0xbfb8aa3b1c0b7820 */ /* 0x000fe20000400000 */
[----:B------:R-:W-:Y:S01]  /*3700*/  FMUL R10, R29, -1.4426950216293334961 ;  /* 0xbfb8aa3b1d0a7820 */ /* 0x000fe20000400000 */
[----:B------:R-:W-:Y:S01]  /*3710*/  FMUL R5, R34, -1.4426950216293334961 ;  /* 0xbfb8aa3b22057820 */ /* 0x000fe20000400000 */
[----:B------:R-:W-:Y:S01]  /*3720*/  FMUL R4, R35, -1.4426950216293334961 ;  /* 0xbfb8aa3b23047820 */ /* 0x000fe20000400000 */
[----:B------:R-:W3:Y:S01]  /*3730*/  MUFU.EX2 R126, R126 ;  /* 0x0000007e007e7308 */ /* 0x000ee20000000800 */
[----:B------:R-:W-:Y:S01]  /*3740*/  FMUL R21, R46, -1.4426950216293334961 ;  /* 0xbfb8aa3b2e157820 */ /* 0x000fe20000400000 */
[----:B------:R-:W-:Y:S01]  /*3750*/  FMUL R13, R26, -1.4426950216293334961 ;  /* 0xbfb8aa3b1a0d7820 */ /* 0x000fe20000400000 */
[----:B------:R-:W-:Y:S01]  /*3760*/  FMUL R15, R24, -1.4426950216293334961 ;  /* 0xbfb8aa3b180f7820 */ /* 0x000fe20000400000 */
[----:B------:R-:W-:Y:S01]  /*3770*/  FMUL R23, R44, -1.4426950216293334961 ;  /* 0xbfb8aa3b2c177820 */ /* 0x000fe20000400000 */
[----:B--2---:R-:W-:Y:S01]  /*3780*/  FADD R129, R128, 1 ;  /* 0x3f80000080817421 */ /* 0x004fe20000000000 */
[----:B------:R-:W-:Y:S01]  /*3790*/  FMUL R22, R45, -1.4426950216293334961 ;  /* 0xbfb8aa3b2d167820 */ /* 0x000fe20000400000 */
[----:B------:R-:W-:Y:S01]  /*37a0*/  FMUL R6, R33, -1.4426950216293334961 ;  /* 0xbfb8aa3b21067820 */ /* 0x000fe20000400000 */
[----:B------:R-:W2:Y:S01]  /*37b0*/  MUFU.EX2 R125, R125 ;  /* 0x0000007d007d7308 */ /* 0x000ea20000000800 */
[----:B-1----:R-:W-:Y:S01]  /*37c0*/  FADD R128, R127, 1 ;  /* 0x3f8000007f807421 */ /* 0x002fe20000000000 */
[----:B------:R-:W-:Y:S01]  /*37d0*/  FMUL R16, R51, -1.4426950216293334961 ;  /* 0xbfb8aa3b33107820 */ /* 0x000fe20000400000 */
[----:B------:R-:W-:Y:S01]  /*37e0*/  FMUL R17, R50, -1.4426950216293334961 ;  /* 0xbfb8aa3b32117820 */ /* 0x000fe20000400000 */
[----:B------:R-:W-:Y:S01]  /*37f0*/  FMUL R19, R48, -1.4426950216293334961 ;  /* 0xbfb8aa3b30137820 */ /* 0x000fe20000400000 */
[----:B------:R-:W-:Y:S01]  /*3800*/  FMUL R14, R25, -1.4426950216293334961 ;  /* 0xbfb8aa3b190e7820 */ /* 0x000fe20000400000 */
[----:B------:R-:W-:Y:S01]  /*3810*/  FMUL R12, R27, -1.4426950216293334961 ;  /* 0xbfb8aa3b1b0c7820 */ /* 0x000fe20000400000 */
[----:B------:R-:W-:Y:S01]  /*3820*/  FMUL R18, R49, -1.4426950216293334961 ;  /* 0xbfb8aa3b31127820 */ /* 0x000fe20000400000 */
[----:B------:R-:W1:Y:S01]  /*3830*/  MUFU.EX2 R124, R124 ;  /* 0x0000007c007c7308 */ /* 0x000e620000000800 */
[----:B---3--:R-:W-:Y:S01]  /*3840*/  FADD R127, R126, 1 ;  /* 0x3f8000007e7f7421 */ /* 0x008fe20000000000 */
[----:B------:R-:W-:Y:S06]  /*3850*/  BAR.SYNC.DEFER_BLOCKING 0x2, 0x80 ;  /* 0x0082000000007b1d */ /* 0x000fec0000010000 */
[----:B------:R-:W3:Y:S01]  /*3860*/  MUFU.EX2 R123, R123 ;  /* 0x0000007b007b7308 */ /* 0x000ee20000000800 */
[----:B--2---:R-:W-:-:S07]  /*3870*/  FADD R126, R125, 1 ;  /* 0x3f8000007d7e7421 */ /* 0x004fce0000000000 */
[----:B------:R-:W2:Y:S01]  /*3880*/  MUFU.EX2 R122, R122 ;  /* 0x0000007a007a7308 */ /* 0x000ea20000000800 */
[----:B-1----:R-:W-:-:S07]  /*3890*/  FADD R125, R124, 1 ;  /* 0x3f8000007c7d7421 */ /* 0x002fce0000000000 */
[----:B------:R-:W1:Y:S01]  /*38a0*/  MUFU.EX2 R121, R121 ;  /* 0x0000007900797308 */ /* 0x000e620000000800 */
[----:B---3--:R-:W-:-:S07]  /*38b0*/  FADD R124, R123, 1 ;  /* 0x3f8000007b7c7421 */ /* 0x008fce0000000000 */
        /* <DEDUP_REMOVED lines=46> */
[----:B------:R-:W1:Y:S01]  /*3ba0*/  MUFU.RCP R119, R119 ;  /* 0x0000007700777308 */ /* 0x000e620000001000 */
[----:B---3--:R-:W-:-:S07]  /*3bb0*/  FADD R14, R14, 1 ;  /* 0x3f8000000e0e7421 */ /* 0x008fce0000000000 */
[----:B------:R-:W3:Y:S01]  /*3bc0*/  MUFU.RCP R118, R81 ;  /* 0x0000005100767308 */ /* 0x000ee20000001000 */
[----:B--2---:R-:W-:-:S07]  /*3bd0*/  FADD R12, R12, 1 ;  /* 0x3f8000000c0c7421 */ /* 0x004fce0000000000 */
[----:B------:R-:W2:Y:S01]  /*3be0*/  MUFU.RCP R8, R8 ;  /* 0x0000000800087308 */ /* 0x000ea20000001000 */
[----:B-1----:R-:W-:-:S04]  /*3bf0*/  FMUL R119, R38, R119 ;  /* 0x0000007726777220 */ /* 0x002fc80000400000 */
[----:B------:R-:W-:-:S03]  /*3c00*/  FMUL R92, R92, R119 ;  /* 0x000000775c5c7220 */ /* 0x000fc60000400000 */
[----:B------:R-:W1:Y:S01]  /*3c10*/  MUFU.RCP R9, R9 ;  /* 0x0000000900097308 */ /* 0x000e620000001000 */
[----:B---3--:R-:W-:Y:S01]  /*3c20*/  FMUL R118, R39, R118 ;  /* 0x0000007627767220 */ /* 0x008fe20000400000 */
[----:B------:R-:W-:-:S03]  /*3c30*/  FMUL R92, R55, R92 ;  /* 0x0000005c375c7220 */ /* 0x000fc60000400000 */
[----:B------:R-:W-:-:S03]  /*3c40*/  FMUL R118, R93, R118 ;  /* 0x000000765d767220 */ /* 0x000fc60000400000 */
[----:B------:R-:W3:Y:S01]  /*3c50*/  MUFU.EX2 R18, R18 ;  /* 0x0000001200127308 */ /* 0x000ee20000000800 */
[----:B--2---:R-:W-:-:S04]  /*3c60*/  FMUL R8, R31, R8 ;  /* 0x000000081f087220 */ /* 0x004fc80000400000 */
[----:B------:R-:W-:-:S03]  /*3c70*/  FMUL R8, R109, R8 ;  /* 0x000000086d087220 */ /* 0x000fc60000400000 */
[----:B------:R-:W2:Y:S01]  /*3c80*/  MUFU.RCP R7, R7 ;  /* 0x0000000700077308 */ /* 0x000ea20000001000 */
[----:B-1----:R-:W-:Y:S01]  /*3c90*/  FMUL R9, R30, R9 ;  /* 0x000000091e097220 */ /* 0x002fe20000400000 */
[----:B------:R-:W-:-:S03]  /*3ca0*/  FMUL R8, R55, R8 ;  /* 0x0000000837087220 */ /* 0x000fc60000400000 */
[----:B------:R-:W-:-:S03]  /*3cb0*/  FMUL R108, R108, R9 ;  /* 0x000000096c6c7220 */ /* 0x000fc60000400000 */
[----:B------:R-:W1:Y:S01]  /*3cc0*/  MUFU.RCP R121, R121 ;  /* 0x0000007900797308 */ /* 0x000e620000001000 */
[----:B---3--:R-:W-:Y:S01]  /*3cd0*/  FADD R18, R18, 1 ;  /* 0x3f80000012127421 */ /* 0x008fe20000000000 */
[----:B------:R-:W-:-:S06]  /*3ce0*/  FMUL R9, R55, R108 ;  /* 0x0000006c37097220 */ /* 0x000fcc0000400000 */
[----:B------:R-:W3:Y:S01]  /*3cf0*/  MUFU.RCP R20, R20 ;  /* 0x0000001400147308 */ /* 0x000ee20000001000 */
[----:B--2---:R-:W-:-:S04]  /*3d00*/  FMUL R7, R32, R7 ;  /* 0x0000000720077220 */ /* 0x004fc80000400000 */
[----:B------:R-:W-:Y:S01]  /*3d10*/  FMUL R40, R40, R7 ;  /* 0x0000000728287220 */ /* 0x000fe20000400000 */
[C---:B------:R-:W-:Y:S02]  /*3d20*/  FMUL R7, R55.reuse, R118 ;  /* 0x0000007637077220 */ /* 0x040fe40000400000 */
[----:B------:R-:W2:Y:S01]  /*3d30*/  MUFU.RCP R11, R11 ;  /* 0x0000000b000b7308 */ /* 0x000ea20000001000 */
[----:B-1----:R-:W-:Y:S01]  /*3d40*/  FMUL R121, R36, R121 ;  /* 0x0000007924797220 */ /* 0x002fe20000400000 */
[----:B------:R-:W-:-:S03]  /*3d50*/  FMUL R40, R55, R40 ;  /* 0x0000002837287220 */ /* 0x000fc60000400000 */
[----:B------:R-:W-:-:S03]  /*3d60*/  FMUL R90, R90, R121 ;  /* 0x000000795a5a7220 */ /* 0x000fc60000400000 */
[----:B------:R-:W1:Y:S01]  /*3d70*/  MUFU.RCP R10, R10 ;  /* 0x0000000a000a7308 */ /* 0x000e620000001000 */
[----:B---3--:R-:W-:Y:S01]  /*3d80*/  FMUL R20, R47, R20 ;  /* 0x000000142f147220 */ /* 0x008fe20000400000 */
[----:B------:R-:W-:-:S03]  /*3d90*/  FMUL R90, R55, R90 ;  /* 0x0000005a375a7220 */ /* 0x000fc60000400000 */
[----:B------:R-:W-:-:S03]  /*3da0*/  FMUL R20, R97, R20 ;  /* 0x0000001461147220 */ /* 0x000fc60000400000 */
[----:B------:R-:W3:Y:S01]  /*3db0*/  MUFU.RCP R5, R5 ;  /* 0x0000000500057308 */ /* 0x000ee20000001000 */
[----:B--2---:R-:W-:-:S04]  /*3dc0*/  FMUL R11, R28, R11 ;  /* 0x0000000b1c0b7220 */ /* 0x004fc80000400000 */
[----:B------:R-:W-:Y:S01]  /*3dd0*/  FMUL R106, R106, R11 ;  /* 0x0000000b6a6a7220 */ /* 0x000fe20000400000 */
[----:B------:R-:W-:Y:S02]  /*3de0*/  FMUL R11, R55, R20 ;  /* 0x00000014370b7220 */ /* 0x000fe40000400000 */
[----:B------:R-:W2:Y:S01]  /*3df0*/  MUFU.RCP R4, R4 ;  /* 0x0000000400047308 */ /* 0x000ea20000001000 */
[----:B-1----:R-:W-:-:S04]  /*3e00*/  FMUL R10, R29, R10 ;  /* 0x0000000a1d0a7220 */ /* 0x002fc80000400000 */
[----:B------:R-:W-:-:S03]  /*3e10*/  FMUL R10, R107, R10 ;  /* 0x0000000a6b0a7220 */ /* 0x000fc60000400000 */
[----:B------:R-:W1:Y:S01]  /*3e20*/  MUFU.RCP R21, R21 ;  /* 0x0000001500157308 */ /* 0x000e620000001000 */
[----:B---3--:R-:W-:Y:S01]  /*3e30*/  FMUL R5, R34, R5 ;  /* 0x0000000522057220 */ /* 0x008fe20000400000 */
[----:B------:R-:W-:-:S03]  /*3e40*/  FMUL R10, R55, R10 ;  /* 0x0000000a370a7220 */ /* 0x000fc60000400000 */
[----:B------:R-:W-:Y:S01]  /*3e50*/  FMUL R42, R42, R5 ;  /* 0x000000052a2a7220 */ /* 0x000fe20000400000 */
[----:B------:R-:W-:Y:S02]  /*3e60*/  FMNMX.NAN R5, |R7|, |R8|, !PT ;  /* 0x4000000807057209 */ /* 0x000fe40007820200 */
[----:B------:R-:W3:Y:S01]  /*3e70*/  MUFU.RCP R13, R13 ;  /* 0x0000000d000d7308 */ /* 0x000ee20000001000 */
[----:B--2---:R-:W-:-:S07]  /*3e80*/  FMUL R4, R35, R4 ;  /* 0x0000000423047220 */ /* 0x004fce0000400000 */
        /* <DEDUP_REMOVED lines=9> */
[----:B--2---:R-:W-:-:S04]  /*3f20*/  FMUL R120, R37, R120 ;  /* 0x0000007825787220 */ /* 0x004fc80000400000 */
[----:B------:R-:W-:-:S03]  /*3f30*/  FMUL R120, R91, R120 ;  /* 0x000000785b787220 */ /* 0x000fc60000400000 */
[----:B------:R-:W2:Y:S01]  /*3f40*/  MUFU.RCP R129, R129 ;  /* 0x0000008100817308 */ /* 0x000ea20000001000 */
[----:B-1----:R-:W-:Y:S01]  /*3f50*/  FMUL R15, R24, R15 ;  /* 0x0000000f180f7220 */ /* 0x002fe20000400000 */
[----:B------:R-:W-:Y:S01]  /*3f60*/  FMUL R24, R43, R4 ;  /* 0x000000042b187220 */ /* 0x000fe20000400000 */
[----:B------:R-:W-:Y:S01]  /*3f70*/  F2FP.SATFINITE.E4M3.F32.PACK_AB_MERGE_C R4, R7, R92, RZ ;  /* 0x0000005c0704723e */ /* 0x000fe200048070ff */
[C---:B------:R-:W-:Y:S01]  /*3f80*/  FMUL R21, R55.reuse, R120 ;  /* 0x0000007837157220 */ /* 0x040fe20000400000 */
[----:B------:R-:W-:Y:S01]  /*3f90*/  F2FP.SATFINITE.E4M3.F32.PACK_AB_MERGE_C R7, R8, R9, RZ ;  /* 0x000000090807723e */ /* 0x000fe200048070ff */
[C---:B------:R-:W-:Y:S01]  /*3fa0*/  FMUL R9, R55.reuse, R106 ;  /* 0x0000006a37097220 */ /* 0x040fe20000400000 */
[----:B------:R-:W-:Y:S01]  /*3fb0*/  FMUL R20, R55, R24 ;  /* 0x0000001837147220 */ /* 0x000fe20000400000 */
[----:B------:R-:W1:Y:S01]  /*3fc0*/  MUFU.RCP R128, R128 ;  /* 0x0000008000807308 */ /* 0x000e620000001000 */
[----:B---3--:R-:W-:Y:S01]  /*3fd0*/  FMUL R23, R44, R23 ;  /* 0x000000172c177220 */ /* 0x008fe20000400000 */
[----:B------:R-:W-:Y:S01]  /*3fe0*/  FMUL R102, R102, R15 ;  /* 0x0000000f66667220 */ /* 0x000fe20000400000 */
[----:B------:R-:W-:-:S02]  /*3ff0*/  FMNMX.NAN R15, |R90|, |R9|, !PT ;  /* 0x400000095a0f7209 */ /* 0x000fc40007820200 */
[----:B------:R-:W-:Y:S01]  /*4000*/  FMUL R94, R94, R23 ;  /* 0x000000175e5e7220 */ /* 0x000fe20000400000 */
[----:B------:R-:W-:Y:S01]  /*4010*/  FMUL R23, R55, R42 ;  /* 0x0000002a37177220 */ /* 0x000fe20000400000 */
[----:B------:R-:W-:Y:S01]  /*4020*/  F2FP.SATFINITE.E4M3.F32.PACK_AB_MERGE_C R24, R10, R9, RZ ;  /* 0x000000090a18723e */ /* 0x000fe200048070ff */
[----:B------:R-:W3:Y:S01]  /*4030*/  MUFU.RCP R127, R127 ;  /* 0x0000007f007f7308 */ /* 0x000ee20000001000 */
[----:B--2---:R-:W-:Y:S01]  /*4040*/  FMUL R129, R110, R129 ;  /* 0x000000816e817220 */ /* 0x004fe20000400000 */
[----:B------:R-:W-:Y:S01]  /*4050*/  FMNMX.NAN R9, |R11|, |R20|, !PT ;  /* 0x400000140b097209 */ /* 0x000fe20007820200 */
[C---:B------:R-:W-:Y:S01]  /*4060*/  FMUL R94, R55.reuse, R94 ;  /* 0x0000005e375e7220 */ /* 0x040fe20000400000 */
[----:B------:R-:W-:Y:S01]  /*4070*/  F2FP.SATFINITE.E4M3.F32.PACK_AB_MERGE_C R20, R20, R23, RZ ;  /* 0x000000171414723e */ /* 0x000fe200048070ff */
[----:B------:R-:W-:Y:S01]  /*4080*/  FMUL R82, R82, R129 ;  /* 0x0000008152527220 */ /* 0x000fe20000400000 */
[----:B------:R-:W-:Y:S01]  /*4090*/  FMUL R102, R55, R102 ;  /* 0x0000006637667220 */ /* 0x000fe20000400000 */
[----:B------:R-:W-:Y:S01]  /*40a0*/  F2FP.SATFINITE.E4M3.F32.PACK_AB_MERGE_C R11, R11, R96, RZ ;  /* 0x000000600b0b723e */ /* 0x000fe200048070ff */
[----:B------:R-:W2:Y:S01]  /*40b0*/  MUFU.RCP R126, R126 ;  /* 0x0000007e007e7308 */ /* 0x000ea20000001000 */
[----:B-1----:R-:W-:Y:S01]  /*40c0*/  FMUL R128, R111, R128 ;  /* 0x000000806f807220 */ /* 0x002fe20000400000 */
[----:B------:R-:W-:-:S03]  /*40d0*/  FMUL R82, R55, R82 ;  /* 0x0000005237527220 */ /* 0x000fc60000400000 */
[----:B------:R-:W-:-:S03]  /*40e0*/  FMUL R128, R83, R128 ;  /* 0x0000008053807220 */ /* 0x000fc60000400000 */
[----:B------:R-:W1:Y:S01]  /*40f0*/  MUFU.RCP R22, R22 ;  /* 0x0000001600167308 */ /* 0x000e620000001000 */
[----:B---3--:R-:W-:Y:S01]  /*4100*/  FMUL R127, R112, R127 ;  /* 0x0000007f707f7220 */ /* 0x008fe20000400000 */
[----:B------:R-:W-:-:S03]  /*4110*/  FMUL R128, R55, R128 ;  /* 0x0000008037807220 */ /* 0x000fc60000400000 */
[----:B------:R-:W-:Y:S02]  /*4120*/  FMUL R84, R84, R127 ;  /* 0x0000007f54547220 */ /* 0x000fe40000400000 */
[----:B------:R-:W-:Y:S01]  /*4130*/  F2FP.SATFINITE.E4M3.F32.PACK_AB_MERGE_C R8, R128, R82, RZ ;  /* 0x000000528008723e */ /* 0x000fe200048070ff */
[----:B------:R-:W3:Y:S01]  /*4140*/  MUFU.RCP R6, R6 ;  /* 0x0000000600067308 */ /* 0x000ee20000001000 */
[----:B--2---:R-:W-:Y:S01]  /*4150*/  FMUL R126, R113, R126 ;  /* 0x0000007e717e7220 */ /* 0x004fe20000400000 */
[----:B------:R-:W-:-:S03]  /*4160*/  FMUL R84, R55, R84 ;  /* 0x0000005437547220 */ /* 0x000fc60000400000 */
[----:B------:R-:W-:-:S03]  /*4170*/  FMUL R126, R85, R126 ;  /* 0x0000007e557e7220 */ /* 0x000fc60000400000 */
[----:B------:R-:W2:Y:S01]  /*4180*/  MUFU.RCP R16, R16 ;  /* 0x0000001000107308 */ /* 0x000ea20000001000 */
[----:B-1----:R-:W-:-:S04]  /*4190*/  FMUL R22, R45, R22 ;  /* 0x000000162d167220 */ /* 0x002fc80000400000 */
[----:B------:R-:W-:-:S03]  /*41a0*/  FMUL R22, R95, R22 ;  /* 0x000000165f167220 */ /* 0x000fc60000400000 */
[----:B------:R-:W1:Y:S01]  /*41b0*/  MUFU.RCP R17, R17 ;  /* 0x0000001100117308 */ /* 0x000e620000001000 */
[----:B---3--:R-:W-:Y:S01]  /*41c0*/  FMUL R6, R33, R6 ;  /* 0x0000000621067220 */ /* 0x008fe20000400000 */
[C---:B------:R-:W-:Y:S01]  /*41d0*/  FMUL R22, R55.reuse, R22 ;  /* 0x0000001637167220 */ /* 0x040fe20000400000 */
[----:B------:R-:W-:Y:S02]  /*41e0*/  FMUL R33, R55, R104 ;  /* 0x0000006837217220 */ /* 0x000fe40000400000 */
[----:B------:R-:W-:-:S03]  /*41f0*/  FMUL R6, R41, R6 ;  /* 0x0000000629067220 */ /* 0x000fc60000400000 */
[----:B------:R-:W3:Y:S01]  /*4200*/  MUFU.RCP R19, R19 ;  /* 0x0000001300137308 */ /* 0x000ee20000001000 */
[----:B--2---:R-:W-:-:S04]  /*4210*/  FMUL R16, R51, R16 ;  /* 0x0000001033107220 */ /* 0x004fc80000400000 */
[----:B------:R-:W-:-:S03]  /*4220*/  FMUL R16, R101, R16 ;  /* 0x0000001065107220 */ /* 0x000fc60000400000 */
[----:B------:R-:W2:Y:S01]  /*4230*/  MUFU.RCP R122, R122 ;  /* 0x0000007a007a7308 */ /* 0x000ea20000001000 */
[----:B-1----:R-:W-:-:S04]  /*4240*/  FMUL R17, R50, R17 ;  /* 0x0000001132117220 */ /* 0x002fc80000400000 */
[----:B------:R-:W-:Y:S01]  /*4250*/  FMUL R100, R100, R17 ;  /* 0x0000001164647220 */ /* 0x000fe20000400000 */
[----:B------:R-:W-:Y:S01]  /*4260*/  FMNMX.NAN R17, |R96|, |R23|, !PT ;  /* 0x4000001760117209 */ /* 0x000fe20007820200 */
[----:B------:R-:W-:Y:S01]  /*4270*/  FMUL R23, R55, R6 ;  /* 0x0000000637177220 */ /* 0x000fe20000400000 */
[----:B------:R-:W1:Y:S01]  /*4280*/  MUFU.RCP R14, R14 ;  /* 0x0000000e000e7308 */ /* 0x000e620000001000 */
[----:B---3--:R-:W-:Y:S01]  /*4290*/  FMUL R19, R48, R19 ;  /* 0x0000001330137220 */ /* 0x008fe20000400000 */
[C---:B------:R-:W-:Y:S02]  /*42a0*/  F2FP.SATFINITE.E4M3.F32.PACK_AB_MERGE_C R6, R22.reuse, R94, RZ ;  /* 0x0000005e1606723e */ /* 0x040fe400048070ff */
[----:B------:R-:W-:Y:S01]  /*42b0*/  FMNMX.NAN R26, |R22|, |R23|, !PT ;  /* 0x40000017161a7209 */ /* 0x000fe20007820200 */
[----:B------:R-:W-:Y:S01]  /*42c0*/  FMUL R98, R98, R19 ;  /* 0x0000001362627220 */ /* 0x000fe20000400000 */
[----:B------:R-:W-:Y:S01]  /*42d0*/  FMNMX.NAN R19, |R21|, |R10|, !PT ;  /* 0x4000000a15137209 */ /* 0x000fe20007820200 */
[----:B------:R-:W-:Y:S01]  /*42e0*/  FMUL R10, R55, R16 ;  /* 0x00000010370a7220 */ /* 0x000fe20000400000 */
[----:B------:R-:W3:Y:S01]  /*42f0*/  MUFU.RCP R12, R12 ;  /* 0x0000000c000c7308 */ /* 0x000ee20000001000 */
[----:B--2---:R-:W-:Y:S01]  /*4300*/  FMUL R122, R117, R122 ;  /* 0x0000007a757a7220 */ /* 0x004fe20000400000 */
[----:B------:R-:W-:Y:S01]  /*4310*/  FMUL R98, R55, R98 ;  /* 0x0000006237627220 */ /* 0x000fe20000400000 */
[----:B------:R-:W-:-:S02]  /*4320*/  F2FP.SATFINITE.E4M3.F32.PACK_AB_MERGE_C R21, R21, R90, RZ ;  /* 0x0000005a1515723e */ /* 0x000fc400048070ff */
[----:B------:R-:W-:Y:S01]  /*4330*/  FMUL R122, R89, R122 ;  /* 0x0000007a597a7220 */ /* 0x000fe20000400000 */
[----:B------:R-:W-:Y:S02]  /*4340*/  F2FP.SATFINITE.E4M3.F32.PACK_AB_MERGE_C R23, R23, R40, RZ ;  /* 0x000000281717723e */ /* 0x000fe400048070ff */
[----:B------:R-:W2:Y:S01]  /*4350*/  MUFU.RCP R124, R124 ;  /* 0x0000007c007c7308 */ /* 0x000ea20000001000 */
[----:B-1----:R-:W-:Y:S01]  /*4360*/  FMUL R14, R25, R14 ;  /* 0x0000000e190e7220 */ /* 0x002fe20000400000 */
[----:B------:R-:W-:Y:S01]  /*4370*/  FMUL R25, R55, R126 ;  /* 0x0000007e37197220 */ /* 0x000fe20000400000 */
[----:B------:R-:W-:Y:S02]  /*4380*/  PRMT R11, R6, 0x5410, R11 ;  /* 0x00005410060b7816 */ /* 0x000fe4000000000b */
[----:B------:R-:W-:Y:S01]  /*4390*/  FMUL R14, R103, R14 ;  /* 0x0000000e670e7220 */ /* 0x000fe20000400000 */
[----:B------:R-:W-:Y:S02]  /*43a0*/  PRMT R6, R24, 0x5410, R7 ;  /* 0x0000541018067816 */ /* 0x000fe40000000007 */
[----:B------:R-:W1:Y:S01]  /*43b0*/  MUFU.RCP R123, R123 ;  /* 0x0000007b007b7308 */ /* 0x000e620000001000 */
[----:B---3--:R-:W-:Y:S01]  /*43c0*/  FMUL R12, R27, R12 ;  /* 0x0000000c1b0c7220 */ /* 0x008fe20000400000 */
[----:B------:R-:W-:Y:S01]  /*43d0*/  F2FP.SATFINITE.E4M3.F32.PACK_AB_MERGE_C R27, R25, R84, RZ ;  /* 0x00000054191b723e */ /* 0x000fe200048070ff */
[----:B------:R-:W-:Y:S01]  /*43e0*/  FMUL R31, R55, R14 ;  /* 0x0000000e371f7220 */ /* 0x000fe20000400000 */
[----:B------:R-:W-:Y:S01]  /*43f0*/  FMNMX3.NAN R22, |R25|, |R10|, R5, !PT ;  /* 0x4000000a19167276 */ /* 0x000fe20007820205 */
[----:B------:R-:W-:Y:S01]  /*4400*/  FMUL R12, R105, R12 ;  /* 0x0000000c690c7220 */ /* 0x000fe20000400000 */
[----:B------:R-:W-:Y:S01]  /*4410*/  FMUL R5, R55, R122 ;  /* 0x0000007a37057220 */ /* 0x000fe20000400000 */
[----:B------:R-:W-:Y:S01]  /*4420*/  PRMT R8, R8, 0x5410, R27 ;  /* 0x0000541008087816 */ /* 0x000fe2000000001b */
[----:B------:R-:W3:Y:S01]  /*4430*/  MUFU.RCP R125, R125 ;  /* 0x0000007d007d7308 */ /* 0x000ee20000001000 */
[----:B--2---:R-:W-:Y:S01]  /*4440*/  FMUL R124, R115, R124 ;  /* 0x0000007c737c7220 */ /* 0x004fe20000400000 */
[C---:B------:R-:W-:Y:S01]  /*4450*/  FMUL R12, R55.reuse, R12 ;  /* 0x0000000c370c7220 */ /* 0x040fe20000400000 */
[----:B------:R-:W-:Y:S01]  /*4460*/  FMUL R27, R55, R100 ;  /* 0x00000064371b7220 */ /* 0x000fe20000400000 */
[----:B------:R-:W-:Y:S01]  /*4470*/  PRMT R7, R23, 0x5410, R20 ;  /* 0x0000541017077816 */ /* 0x000fe20000000014 */
[----:B------:R-:W-:Y:S01]  /*4480*/  FMUL R124, R87, R124 ;  /* 0x0000007c577c7220 */ /* 0x000fe20000400000 */
[----:B------:R-:W-:-:S02]  /*4490*/  FMNMX.NAN R16, |R94|, |R40|, !PT ;  /* 0x400000285e107209 */ /* 0x000fc40007820200 */
[----:B------:R-:W2:Y:S01]  /*44a0*/  MUFU.RCP R18, R18 ;  /* 0x0000001200127308 */ /* 0x000ea20000001000 */
[----:B-1----:R-:W-:Y:S01]  /*44b0*/  FMUL R123, R116, R123 ;  /* 0x0000007b747b7220 */ /* 0x002fe20000400000 */
[----:B------:R-:W-:Y:S01]  /*44c0*/  FMUL R124, R55, R124 ;  /* 0x0000007c377c7220 */ /* 0x000fe20000400000 */
[----:B------:R-:W-:Y:S02]  /*44d0*/  FMNMX3.NAN R29, |R5|, |R12|, R9, !PT ;  /* 0x4000000c051d7276 */ /* 0x000fe40007820209 */
[----:B------:R-:W-:Y:S01]  /*44e0*/  FMUL R88, R88, R123 ;  /* 0x0000007b58587220 */ /* 0x000fe20000400000 */
[----:B------:R-:W-:Y:S02]  /*44f0*/  F2FP.SATFINITE.E4M3.F32.PACK_AB_MERGE_C R14, R10, R27, RZ ;  /* 0x0000001b0a0e723e */ /* 0x000fe400048070ff */
[----:B------:R-:W-:Y:S01]  /*4500*/  FMNMX3.NAN R26, |R124|, |R31|, R26, !PT ;  /* 0x4000001f7c1a7276 */ /* 0x000fe2000782021a */
[----:B---3--:R-:W-:Y:S01]  /*4510*/  FMUL R125, R114, R125 ;  /* 0x0000007d727d7220 */ /* 0x008fe20000400000 */
[----:B------:R-:W-:Y:S01]  /*4520*/  FMUL R88, R55, R88 ;  /* 0x0000005837587220 */ /* 0x000fe20000400000 */
[----:B------:R-:W-:-:S02]  /*4530*/  PRMT R10, R21, 0x5410, R4 ;  /* 0x00005410150a7816 */ /* 0x000fc40000000004 */
[----:B------:R-:W-:Y:S01]  /*4540*/  FMUL R86, R86, R125 ;  /* 0x0000007d56567220 */ /* 0x000fe20000400000 */
[----:B------:R-:W-:Y:S02]  /*4550*/  FMNMX3.NAN R84, |R84|, |R27|, R13, !PT ;  /* 0x4000001b54547276 */ /* 0x000fe4000782020d */
[----:B------:R-:W-:Y:S01]  /*4560*/  F2FP.SATFINITE.E4M3.F32.PACK_AB_MERGE_C R9, R5, R88, RZ ;  /* 0x000000580509723e */ /* 0x000fe200048070ff */
[----:B--2---:R-:W-:Y:S01]  /*4570*/  FMUL R18, R49, R18 ;  /* 0x0000001231127220 */ /* 0x004fe20000400000 */
[----:B------:R-:W-:Y:S01]  /*4580*/  FMUL R25, R55, R86 ;  /* 0x0000005637197220 */ /* 0x000fe20000400000 */
[----:B------:R-:W-:Y:S02]  /*4590*/  F2FP.SATFINITE.E4M3.F32.PACK_AB_MERGE_C R5, R12, R33, RZ ;  /* 0x000000210c05723e */ /* 0x000fe400048070ff */
[----:B------:R-:W-:Y:S01]  /*45a0*/  FMUL R18, R99, R18 ;  /* 0x0000001263127220 */ /* 0x000fe20000400000 */
[----:B------:R-:W-:Y:S02]  /*45b0*/  F2FP.SATFINITE.E4M3.F32.PACK_AB_MERGE_C R12, R31, R102, RZ ;  /* 0x000000661f0c723e */ /* 0x000fe400048070ff */
[----:B------:R-:W-:Y:S01]  /*45c0*/  F2FP.SATFINITE.E4M3.F32.PACK_AB_MERGE_C R124, R124, R25, RZ ;  /* 0x000000197c7c723e */ /* 0x000fe200048070ff */
[----:B------:R-:W-:Y:S01]  /*45d0*/  FMUL R35, R55, R18 ;  /* 0x0000001237237220 */ /* 0x000fe20000400000 */
[----:B------:R-:W-:-:S02]  /*45e0*/  PRMT R5, R12, 0x5410, R5 ;  /* 0x000054100c057816 */ /* 0x000fc40000000005 */
[----:B------:R-:W-:Y:S02]  /*45f0*/  PRMT R9, R124, 0x5410, R9 ;  /* 0x000054107c097816 */ /* 0x000fe40000000009 */
[----:B------:R-:W-:Y:S02]  /*4600*/  F2FP.SATFINITE.E4M3.F32.PACK_AB_MERGE_C R37, R35, R98, RZ ;  /* 0x000000622325723e */ /* 0x000fe400048070ff */
[----:B------:R-:W-:Y:S01]  /*4610*/  FMNMX3.NAN R17, |R88|, |R33|, R17, !PT ;  /* 0x4000002158117276 */ /* 0x000fe20007820211 */
[----:B------:R1:W-:Y:S01]  /*4620*/  STS.128 [R72], R8 ;  /* 0x0000000848007388 */ /* 0x0003e20000000c00 */
[----:B------:R-:W-:Y:S02]  /*4630*/  PRMT R4, R37, 0x5410, R14 ;  /* 0x0000541025047816 */ /* 0x000fe4000000000e */
[----:B------:R-:W-:Y:S02]  /*4640*/  FMNMX3.NAN R19, |R128|, |R35|, R19, !PT ;  /* 0x4000002380137276 */ /* 0x000fe40007820213 */
[----:B------:R-:W-:Y:S01]  /*4650*/  FMNMX3.NAN R16, |R25|, |R102|, R16, !PT ;  /* 0x4000006619107276 */ /* 0x000fe20007820210 */
[----:B------:R1:W-:Y:S01]  /*4660*/  STS.128 [R73], R4 ;  /* 0x0000000449007388 */ /* 0x0003e20000000c00 */
[----:B------:R-:W-:-:S02]  /*4670*/  FMNMX3.NAN R15, |R82|, |R98|, R15, !PT ;  /* 0x40000062520f7276 */ /* 0x000fc4000782020f */
[----:B------:R-:W-:Y:S01]  /*4680*/  FMNMX.NAN R22, R29, R22, !PT ;  /* 0x000000161d167209 */ /* 0x000fe20007820000 */
[----:B------:R2:W-:Y:S06]  /*4690*/  MEMBAR.ALL.CTA ;  /* 0x0000000000007992 */ /* 0x0005ec0000008000 */
[----:B--2---:R-:W2:Y:S01]  /*46a0*/  FENCE.VIEW.ASYNC.S ;  /* 0x00000000000073c6 */ /* 0x004ea20000000000 */
[----:B------:R-:W-:Y:S02]  /*46b0*/  FMNMX.NAN R17, R17, R84, !PT ;  /* 0x0000005411117209 */ /* 0x000fe40007820000 */
[----:B------:R-:W-:-:S02]  /*46c0*/  FMNMX3.NAN R19, R19, R26, R22, !PT ;  /* 0x0000001a13137276 */ /* 0x000fc40007820016 */
[----:B------:R-:W-:-:S04]  /*46d0*/  FMNMX3.NAN R16, R15, R16, R17, !PT ;  /* 0x000000100f107276 */ /* 0x000fc80007820011 */
[----:B------:R-:W-:-:S04]  /*46e0*/  FMNMX3.NAN R16, R16, R19, RZ, !PT ;  /* 0x0000001310107276 */ /* 0x000fc800078200ff */
[----:B------:R-:W-:Y:S01]  /*46f0*/  FMNMX R79, R16, R79, !PT ;  /* 0x0000004f104f7209 */ /* 0x000fe20007800000 */
[----:B--2---:R-:W-:Y:S06]  /*4700*/  BAR.SYNC.DEFER_BLOCKING 0x2, 0x80 ;  /* 0x0082000000007b1d */ /* 0x004fec0000010000 */
[----:B------:R-:W-:Y:S05]  /*4710*/  BRA.U !UP4, `(.L_x_43) ;  /* 0x000000010c447547 */ /* 0x000fea000b800000 */
[----:B------:R-:W-:Y:S01]  /*4720*/  IMAD R80, R53, 0x4, R80 ;  /* 0x0000000435507824 */ /* 0x000fe200078e0250 */
[----:B------:R-:W-:Y:S01]  /*4730*/  UIADD3 UR12, UP0, UPT, UR10, 0x2c0, URZ ;  /* 0x000002c00a0c7890 */ /* 0x000fe2000ff1e0ff */
[----:B------:R-:W-:Y:S02]  /*4740*/  PLOP3.LUT P0, PT, PT, PT, PT, 0x80, 0x8 ;  /* 0x000000000008781c */ /* 0x000fe40003f0f070 */
[----:B-1----:R-:W-:Y:S01]  /*4750*/  IADD3 R4, PT, PT, R3, 0x4400, RZ ;  /* 0x0000440003047810 */ /* 0x002fe20007ffe0ff */
[----:B------:R-:W-:Y:S01]  /*4760*/  IMAD.SHL.U32 R80, R80, 0x10, RZ ;  /* 0x0000001050507824 */ /* 0x000fe200078e00ff */
[----:B------:R-:W-:-:S12]  /*4770*/  UIADD3.X UR13, UPT, UPT, URZ, UR11, URZ, UP0, !UPT ;  /* 0x0000000bff0d7290 */ /* 0x000fd800087fe4ff */
.L_x_44:
        /* <DEDUP_REMOVED lines=10> */
[----:B------:R0:W-:Y:S02]  /*4820*/  UTMACMDFLUSH ;  /* 0x00000000000079b7 */ /* 0x0001e40000000000 */
.L_x_43:
[----:B------:R-:W-:Y:S01]  /*4830*/  BAR.SYNC.DEFER_BLOCKING 0x2, 0x80 ;  /* 0x0082000000007b1d */ /* 0x000fe20000010000 */
[----:B------:R-:W-:Y:S01]  /*4840*/  HFMA2 R80, -RZ, RZ, 0, 1.1920928955078125e-07 ;  /* 0x00000002ff507431 */ /* 0x000fe200000001ff */
[----:B------:R-:W-:-:S04]  /*4850*/  PLOP3.LUT P0, PT, PT, PT, PT, 0x8, 0x80 ;  /* 0x000000000080781c */ /* 0x000fc80003f0e170 */
[----:B------:R-:W-:Y:S09]  /*4860*/  @P2 BRA `(.L_x_45) ;  /* 0xffffffe400402947 */ /* 0x000ff2000383ffff */
[----:B------:R-:W-:Y:S01]  /*4870*/  ELECT P0, URZ, PT ;  /* 0x0000000000ff782f */ /* 0x000fe20003800000 */
[C---:B-1----:R-:W-:Y:S01]  /*4880*/  IMAD R5, R62.reuse, 0x8, R3 ;  /* 0x000000083e057824 */ /* 0x042fe200078e0203 */
[----:B------:R-:W-:Y:S01]  /*4890*/  SHF.L.U32 R4, R61, 0x1f, RZ ;  /* 0x0000001f3d047819 */ /* 0x000fe200000006ff */
[----:B------:R-:W-:Y:S01]  /*48a0*/  BSSY B0, `(.L_x_46) ;  /* 0x0000006000007945 */ /* 0x000fe20003800000 */
[----:B------:R-:W-:-:S09]  /*48b0*/  LEA R55, R62, R3, 0x4 ;  /* 0x000000033e377211 */ /* 0x000fd200078e20ff */
[----:B------:R-:W-:-:S04]  /*48c0*/  @P0 IMAD.MOV.U32 R7, RZ, RZ, 0x1 ;  /* 0x00000001ff070424 */ /* 0x000fc800078e00ff */
[----:B------:R1:W-:Y:S01]  /*48d0*/  @P0 SYNCS.ARRIVE.TRANS64.ART0 RZ, [R52+URZ+0x70], R7 ;  /* 0x0000700734ff09a7 */ /* 0x0003e200085000ff */
[----:B------:R-:W2:Y:S02]  /*48e0*/  SYNCS.PHASECHK.TRANS64.TRYWAIT P0, [R5+URZ+0x80], R4 ;  /* 0x00008004050075a7 */ /* 0x000ea400080011ff */
[----:B-12---:R-:W-:Y:S05]  /*48f0*/  @!P0 BRA `(.L_x_47) ;  /* 0x0000000800c08947 */ /* 0x006fea0003800000 */
.L_x_79:
[----:B------:R-:W-:Y:S05]  /*4900*/  BSYNC B0 ;  /* 0x0000000000007941 */ /* 0x000fea0003800000 */
.L_x_46:
[----:B------:R-:W2:Y:S01]  /*4910*/  LDS.128 R52, [R55+0x38410] ;  /* 0x0384100037347984 */ /* 0x000ea20000000c00 */
[----:B------:R-:W-:Y:S01]  /*4920*/  CREDUX.MAXABS.F32.NAN UR4, R79 ;  /* 0x000000004f0472cc */ /* 0x000fe20000006400 */
[----:B------:R-:W-:Y:S01]  /*4930*/  BSSY.RECONVERGENT B0, `(.L_x_48) ;  /* 0x0000014000007945 */ /* 0x000fe20003800200 */
[----:B------:R-:W-:Y:S01]  /*4940*/  ISETP.NE.AND P0, PT, R56, RZ, PT ;  /* 0x000000ff3800720c */ /* 0x000fe20003f05270 */
[----:B------:R3:W-:Y:S06]  /*4950*/  MEMBAR.ALL.CTA ;  /* 0x0000000000007992 */ /* 0x0007ec0000008000 */
[----:B---3--:R-:W3:Y:S01]  /*4960*/  FENCE.VIEW.ASYNC.S ;  /* 0x00000000000073c6 */ /* 0x008ee20000000000 */
[----:B------:R-:W-:-:S02]  /*4970*/  VIADD R60, R60, 0x1 ;  /* 0x000000013c3c7836 */ /* 0x000fc40000000000 */
[----:B------:R-:W-:Y:S02]  /*4980*/  VIADD R62, R62, 0x1 ;  /* 0x000000013e3e7836 */ /* 0x000fe40000000000 */
[----:B-1----:R-:W-:Y:S01]  /*4990*/  IMAD.U32 R7, RZ, RZ, UR4 ;  /* 0x00000004ff077e24 */ /* 0x002fe2000f8e00ff */
[----:B---3--:R1:W-:Y:S04]  /*49a0*/  SYNCS.ARRIVE.TRANS64.ART0 RZ, [R5+URZ+0x90], R0 ;  /* 0x0000900005ff79a7 */ /* 0x0083e800085000ff */
[----:B------:R1:W-:Y:S01]  /*49b0*/  @!P0 STS [R74+0x38400], R7 ;  /* 0x038400074a008388 */ /* 0x0003e20000000800 */
[----:B------:R-:W-:Y:S01]  /*49c0*/  BAR.SYNC.DEFER_BLOCKING 0x2, 0x80 ;  /* 0x0082000000007b1d */ /* 0x000fe20000010000 */
[----:B------:R-:W-:-:S13]  /*49d0*/  LOP3.LUT P0, RZ, R76, R56, RZ, 0xfc, !PT ;  /* 0x000000384cff7212 */ /* 0x000fda000780fcff */
[----:B------:R-:W-:Y:S05]  /*49e0*/  @P0 BRA `(.L_x_49) ;  /* 0x0000000000200947 */ /* 0x000fea0003800000 */
[----:B------:R-:W-:Y:S01]  /*49f0*/  IMAD.U32 R3, RZ, RZ, UR7 ;  /* 0x00000007ff037e24 */ /* 0x000fe2000f8e00ff */
[----:B------:R-:W3:Y:S04]  /*4a00*/  LDCU.64 UR4, c[0x0][0x740] ;  /* 0x0000e800ff0477ac */ /* 0x000ee80008000a00 */
[----:B-1----:R-:W1:Y:S01]  /*4a10*/  LDS.128 R4, [R3+0x38400] ;  /* 0x0384000003047984 */ /* 0x002e620000000c00 */
[----:B---3--:R-:W-:-:S04]  /*4a20*/  LEA R8, P0, R57, UR4, 0x2 ;  /* 0x0000000439087c11 */ /* 0x008fc8000f8010ff */
[----:B------:R-:W-:Y:S02]  /*4a30*/  LEA.HI.X R9, R57, UR5, R2, 0x2, P0 ;  /* 0x0000000539097c11 */ /* 0x000fe400080f1402 */
[----:B-1----:R-:W-:-:S04]  /*4a40*/  FMNMX3 R4, R4, RZ, R5, !PT ;  /* 0x000000ff04047276 */ /* 0x002fc80007800005 */
[----:B------:R-:W-:-:S05]  /*4a50*/  FMNMX3 R7, R4, R6, R7, !PT ;  /* 0x0000000604077276 */ /* 0x000fca0007800007 */
[----:B------:R3:W-:Y:S02]  /*4a60*/  REDG.E.MAX.S32.STRONG.GPU desc[UR14][R8.64], R7 ;  /* 0x000000070800798e */ /* 0x0007e4000d12e30e */
.L_x_49:
[----:B------:R-:W-:Y:S05]  /*4a70*/  BSYNC.RECONVERGENT B0 ;  /* 0x0000000000007941 */ /* 0x000fea0003800200 */
.L_x_48:
[----:B--2---:R-:W-:Y:S02]  /*4a80*/  ISETP.NE.AND P0, PT, R55, 0x1, PT ;  /* 0x000000013700780c */ /* 0x004fe40003f05270 */
[----:B------:R-:W-:Y:S02]  /*4a90*/  ISETP.NE.AND P1, PT, R62, 0x2, PT ;  /* 0x000000023e00780c */ /* 0x000fe40003f25270 */
[----:B------:R-:W-:Y:S02]  /*4aa0*/  ISETP.NE.AND P2, PT, R60, 0x2, PT ;  /* 0x000000023c00780c */ /* 0x000fe40003f45270 */
[----:B------:R-:W-:Y:S02]  /*4ab0*/  SEL R4, RZ, 0x1, P1 ;  /* 0x00000001ff047807 */ /* 0x000fe40000800000 */
[----:B------:R-:W-:Y:S02]  /*4ac0*/  SEL R2, RZ, 0x1, P2 ;  /* 0x00000001ff027807 */ /* 0x000fe40001000000 */
[----:B------:R-:W-:-:S02]  /*4ad0*/  LOP3.LUT R61, R61, R4, RZ, 0x3c, !PT ;  /* 0x000000043d3d7212 */ /* 0x000fc400078e3cff */
[----:B------:R-:W-:Y:S02]  /*4ae0*/  LOP3.LUT R59, R59, R2, RZ, 0x3c, !PT ;  /* 0x000000023b3b7212 */ /* 0x000fe400078e3cff */
[----:B------:R-:W-:Y:S02]  /*4af0*/  SEL R62, R62, RZ, P1 ;  /* 0x000000ff3e3e7207 */ /* 0x000fe40000800000 */
[----:B------:R-:W-:Y:S01]  /*4b00*/  SEL R60, R60, RZ, P2 ;  /* 0x000000ff3c3c7207 */ /* 0x000fe20001000000 */
[----:B------:R-:W-:Y:S06]  /*4b10*/  @!P0 BRA `(.L_x_50) ;  /* 0xffffffe0004c8947 */ /* 0x000fec000383ffff */
.L_x_39:
[----:B------:R-:W-:Y:S05]  /*4b20*/  BRA.U !UP4, `(.L_x_51) ;  /* 0x000000010c1c7547 */ /* 0x000fea000b800000 */
[----:B------:R-:W4:Y:S01]  /*4b30*/  S2UR UR4, SR_CgaCtaId ;  /* 0x00000000000479c3 */ /* 0x000f220000008800 */
[----:B------:R-:W-:Y:S02]  /*4b40*/  ELECT P0, URZ, PT ;  /* 0x0000000000ff782f */ /* 0x000fe40003800000 */
[----:B------:R-:W-:Y:S01]  /*4b50*/  MOV R2, 0x1 ;  /* 0x0000000100027802 */ /* 0x000fe20000000f00 */
[----:B------:R-:W-:-:S04]  /*4b60*/  UMOV UR5, 0x40 ;  /* 0x0000004000057882 */ /* 0x000fc80000000000 */
[----:B------:R-:W-:Y:S01]  /*4b70*/  UVIRTCOUNT.DEALLOC.SMPOOL 0x80 ;  /* 0x000000800000784c */ /* 0x000fe20000000000 */
[----:B----4-:R-:W-:-:S09]  /*4b80*/  ULEA UR4, UR4, UR5, 0x18 ;  /* 0x0000000504047291 */ /* 0x010fd2000f8ec0ff */
[----:B------:R4:W-:Y:S03]  /*4b90*/  @P0 STS.U8 [UR4], R2 ;  /* 0x00000002ff000988 */ /* 0x0009e60008000004 */
.L_x_51:
[----:B------:R-:W-:Y:S06]  /*4ba0*/  BAR.SYNC.DEFER_BLOCKING 0x2, 0x80 ;  /* 0x0082000000007b1d */ /* 0x000fec0000010000 */
[----:B------:R-:W-:Y:S05]  /*4bb0*/  BRA.U !UP4, `(.L_x_52) ;  /* 0x000000010c9c7547 */ /* 0x000fea000b800000 */
[----:B------:R-:W5:Y:S01]  /*4bc0*/  S2UR UR5, SR_CgaCtaId ;  /* 0x00000000000579c3 */ /* 0x000f620000008800 */
[----:B------:R-:W-:Y:S01]  /*4bd0*/  NOP ;  /* 0x0000000000007918 */ /* 0x000fe20000000000 */
[----:B------:R-:W-:Y:S01]  /*4be0*/  UMOV UR4, 0x50 ;  /* 0x0000005000047882 */ /* 0x000fe20000000000 */
[----:B------:R-:W-:Y:S01]  /*4bf0*/  LOP3.LUT R4, R75, 0xffff, RZ, 0xc0, !PT ;  /* 0x0000ffff4b047812 */ /* 0x000fe200078ec0ff */
[----:B---3--:R-:W-:-:S03]  /*4c00*/  IMAD.MOV.U32 R3, RZ, RZ, 0xffff ;  /* 0x0000ffffff037424 */ /* 0x008fc600078e00ff */
[----:B------:R-:W-:-:S04]  /*4c10*/  SHF.R.U32.HI R4, RZ, 0x5, R4 ;  /* 0x00000005ff047819 */ /* 0x000fc80000011604 */
[----:B------:R-:W-:Y:S01]  /*4c20*/  SHF.L.U32 R3, R3, R4, RZ ;  /* 0x0000000403037219 */ /* 0x000fe200000006ff */
[----:B-1----:R-:W-:-:S05]  /*4c30*/  VIADD R5, R4, 0x10 ;  /* 0x0000001004057836 */ /* 0x002fca0000000000 */
[----:B------:R-:W-:Y:S01]  /*4c40*/  SHF.L.U32 R0, R0, R5, RZ ;  /* 0x0000000500007219 */ /* 0x000fe200000006ff */
[----:B-----5:R-:W-:-:S03]  /*4c50*/  ULEA UR5, UR5, UR4, 0x18 ;  /* 0x0000000405057291 */ /* 0x020fc6000f8ec0ff */
[----:B------:R-:W-:-:S04]  /*4c60*/  LOP3.LUT R5, R0, R3, RZ, 0xfc, !PT ;  /* 0x0000000300057212 */ /* 0x000fc800078efcff */
[C---:B------:R-:W-:Y:S02]  /*4c70*/  LOP3.LUT R3, R5.reuse, 0xffff, RZ, 0xc0, !PT ;  /* 0x0000ffff05037812 */ /* 0x040fe400078ec0ff */
[----:B----4-:R-:W1:Y:S02]  /*4c80*/  LDS R2, [UR5] ;  /* 0x00000005ff027984 */ /* 0x010e640008000800 */
[----:B-1----:R-:W-:-:S04]  /*4c90*/  LOP3.LUT R0, R5, 0xffff, R2, 0x80, !PT ;  /* 0x0000ffff05007812 */ /* 0x002fc800078e8002 */
[----:B------:R-:W-:-:S13]  /*4ca0*/  ISETP.NE.AND P0, PT, R0, R3, PT ;  /* 0x000000030000720c */ /* 0x000fda0003f05270 */
[----:B------:R-:W-:Y:S05]  /*4cb0*/  @P0 BRA `(.L_x_53) ;  /* 0x0000000000500947 */ /* 0x000fea0003800000 */
[----:B------:R-:W-:Y:S02]  /*4cc0*/  SHF.R.U32.HI R0, RZ, 0x10, R2 ;  /* 0x00000010ff007819 */ /* 0x000fe40000011602 */
[----:B------:R-:W-:-:S04]  /*4cd0*/  SHF.R.U32.HI R3, RZ, 0x10, R5 ;  /* 0x00000010ff037819 */ /* 0x000fc80000011605 */
[----:B------:R-:W-:-:S04]  /*4ce0*/  LOP3.LUT R0, R0, R3, RZ, 0xc0, !PT ;  /* 0x0000000300007212 */ /* 0x000fc800078ec0ff */
[----:B------:R-:W-:-:S13]  /*4cf0*/  ISETP.NE.AND P0, PT, R0, R3, PT ;  /* 0x000000030000720c */ /* 0x000fda0003f05270 */
[----:B------:R-:W-:Y:S05]  /*4d00*/  @P0 BRA `(.L_x_54) ;  /* 0x0000000000300947 */ /* 0x000fea0003800000 */
[----:B------:R-:W-:Y:S01]  /*4d10*/  R2UR UR8, R5 ;  /* 0x00000000050872ca */ /* 0x000fe200000e0000 */
[----:B------:R-:W1:Y:S01]  /*4d20*/  S2R R2, SR_LANEID ;  /* 0x0000000000027919 */ /* 0x000e620000000000 */
[----:B------:R-:W-:Y:S02]  /*4d30*/  VOTEU.ANY UR6, UPT, PT ;  /* 0x0000000000067886 */ /* 0x000fe400038e0100 */
[----:B------:R-:W-:-:S09]  /*4d40*/  UFLO.U32 UR6, UR6 ;  /* 0x00000006000672bd */ /* 0x000fd200080e0000 */
[----:B------:R-:W-:-:S06]  /*4d50*/  ULOP3.LUT UR8, URZ, UR8, URZ, 0x33, !UPT ;  /* 0x00000008ff087292 */ /* 0x000fcc000f8e33ff */
[----:B------:R-:W-:-:S04]  /*4d60*/  IMAD.U32 R0, RZ, RZ, UR8 ;  /* 0x00000008ff007e24 */ /* 0x000fc8000f8e00ff */
[----:B------:R-:W3:Y:S02]  /*4d70*/  REDUX UR4, R0 ;  /* 0x00000000000473c4 */ /* 0x000ee40000000000 */
[----:B------:R4:W-:Y:S01]  /*4d80*/  UTCATOMSWS.AND URZ, UR8 ;  /* 0x0000000800ff79e3 */ /* 0x0009e20008000000 */
[----:B-1----:R-:W-:Y:S01]  /*4d90*/  ISETP.EQ.U32.AND P0, PT, R2, UR6, PT ;  /* 0x0000000602007c0c */ /* 0x002fe2000bf02070 */
[----:B---3--:R-:W-:-:S12]  /*4da0*/  IMAD.U32 R2, RZ, RZ, UR4 ;  /* 0x00000004ff027e24 */ /* 0x008fd8000f8e00ff */
[----:B------:R4:W-:Y:S01]  /*4db0*/  @P0 ATOMS.AND RZ, [UR5], R2 ;  /* 0x00000002ffff098c */ /* 0x0009e2000a800005 */
[----:B------:R-:W-:Y:S05]  /*4dc0*/  BRA `(.L_x_55) ;  /* 0x0000000000147947 */ /* 0x000fea0003800000 */
.L_x_54:
[----:B------:R-:W-:Y:S02]  /*4dd0*/  MOV R2, 0x4df0 ;  /* 0x00004df000027802 */ /* 0x000fe40000000f00 */
[----:B--2---:R-:W-:Y:S05]  /*4de0*/  CALL.REL.NOINC `($__internal_0_$__cuda_sm10x_tcgen05_guardrail_trap_col_being_dealloced_not_returned_by_alloc) ;  /* 0x0000000400a07944 */ /* 0x004fea0003c00000 */
[----:B------:R-:W-:Y:S05]  /*4df0*/  BRA `(.L_x_55) ;  /* 0x0000000000087947 */ /* 0x000fea0003800000 */
.L_x_53:
[----:B------:R-:W-:Y:S02]  /*4e00*/  MOV R2, 0x4e20 ;  /* 0x00004e2000027802 */ /* 0x000fe40000000f00 */
[----:B--2---:R-:W-:Y:S05]  /*4e10*/  CALL.REL.NOINC `($__internal_2_$__cuda_sm10x_tcgen05_guardrail_trap_unallocated_columns_being_dealloced) ;  /* 0x0000000400ac7944 */ /* 0x004fea0003c00000 */
.L_x_55:
[----:B------:R-:W-:Y:S01]  /*4e20*/  NOP ;  /* 0x0000000000007918 */ /* 0x000fe20000000000 */
.L_x_52:
[----:B------:R-:W-:-:S04]  /*4e30*/  DEPBAR.LE SB0, 0x0 ;  /* 0x000080000000791a */ /* 0x000fc80000000000 */
[----:B------:R-:W-:-:S04]  /*4e40*/  DEPBAR.LE SB0, 0x0 ;  /* 0x000080000000791a */ /* 0x000fc80000000000 */
[----:B----4-:R-:W-:Y:S05]  /*4e50*/  EXIT ;  /* 0x000000000000794d */ /* 0x010fea0003800000 */
.L_x_9:
[----:B------:R-:W-:-:S07]  /*4e60*/  MOV R20, R21 ;  /* 0x0000001500147202 */ /* 0x000fce0000000f00 */
.L_x_56:
[----:B----4-:R4:W3:Y:S02]  /*4e70*/  SYNCS.PHASECHK.TRANS64.TRYWAIT P0, [R14+URZ+0x90], R21 ;  /* 0x000090150e0075a7 */ /* 0x0108e400080011ff */
[----:B---3--:R-:W-:Y:S05]  /*4e80*/  @!P0 NANOSLEEP.SYNCS 0x989680 ;  /* 0x009896800000895d */ /* 0x008fea0003900000 */
[----:B------:R-:W3:Y:S02]  /*4e90*/  @!P0 SYNCS.PHASECHK.TRANS64 P0, [R14+URZ+0x90], R21 ;  /* 0x000090150e0085a7 */ /* 0x000ee400080010ff */
[----:B---3--:R-:W-:Y:S05]  /*4ea0*/  @!P0 BRA `(.L_x_56) ;  /* 0xfffffffc00f08947 */ /* 0x008fea000383ffff */
[----:B------:R-:W-:Y:S05]  /*4eb0*/  BRA `(.L_x_57) ;  /* 0xffffffbc00887947 */ /* 0x000fea000383ffff */
.L_x_11:
[----:B------:R-:W-:-:S07]  /*4ec0*/  MOV R7, R6 ;  /* 0x0000000600077202 */ /* 0x000fce0000000f00 */
.L_x_58:
[----:B--2---:R2:W3:Y:S02]  /*4ed0*/  SYNCS.PHASECHK.TRANS64.TRYWAIT P0, [R2+URZ+0x90], R7 ;  /* 0x00009007020075a7 */ /* 0x0044e400080011ff */
[----:B---3--:R-:W-:Y:S05]  /*4ee0*/  @!P0 NANOSLEEP.SYNCS 0x989680 ;  /* 0x009896800000895d */ /* 0x008fea0003900000 */
[----:B------:R-:W3:Y:S02]  /*4ef0*/  @!P0 SYNCS.PHASECHK.TRANS64 P0, [R2+URZ+0x90], R7 ;  /* 0x00009007020085a7 */ /* 0x000ee400080010ff */
[----:B---3--:R-:W-:Y:S05]  /*4f00*/  @!P0 BRA `(.L_x_58) ;  /* 0xfffffffc00f08947 */ /* 0x008fea000383ffff */
[----:B------:R-:W-:Y:S05]  /*4f10*/  BRA `(.L_x_59) ;  /* 0xffffffc0002c7947 */ /* 0x000fea000383ffff */
.L_x_12:
[----:B------:R-:W-:-:S07]  /*4f20*/  MOV R13, R12 ;  /* 0x0000000c000d7202 */ /* 0x000fce0000000f00 */
.L_x_60:
[----:B--2---:R2:W3:Y:S02]  /*4f30*/  SYNCS.PHASECHK.TRANS64.TRYWAIT P0, [R8+URZ+0x90], R13 ;  /* 0x0000900d080075a7 */ /* 0x0044e400080011ff */
[----:B---3--:R-:W-:Y:S05]  /*4f40*/  @!P0 NANOSLEEP.SYNCS 0x989680 ;  /* 0x009896800000895d */ /* 0x008fea0003900000 */
[----:B------:R-:W3:Y:S02]  /*4f50*/  @!P0 SYNCS.PHASECHK.TRANS64 P0, [R8+URZ+0x90], R13 ;  /* 0x0000900d080085a7 */ /* 0x000ee400080010ff */
[----:B---3--:R-:W-:Y:S05]  /*4f60*/  @!P0 BRA `(.L_x_60) ;  /* 0xfffffffc00f08947 */ /* 0x008fea000383ffff */
[----:B------:R-:W-:Y:S05]  /*4f70*/  BRA `(.L_x_4) ;  /* 0xffffffc000607947 */ /* 0x000fea000383ffff */
.L_x_14:
[----:B------:R-:W-:-:S07]  /*4f80*/  MOV R0, UR23 ;  /* 0x0000001700007c02 */ /* 0x000fce0008000f00 */
.L_x_61:
[----:B---3--:R3:W4:Y:S02]  /*4f90*/  SYNCS.PHASECHK.TRANS64.TRYWAIT P0, [R0+URZ+0x80], RZ ;  /* 0x000080ff000075a7 */ /* 0x00872400080011ff */
[----:B----4-:R-:W-:Y:S05]  /*4fa0*/  @!P0 NANOSLEEP.SYNCS 0x989680 ;  /* 0x009896800000895d */ /* 0x010fea0003900000 */
[----:B------:R-:W4:Y:S02]  /*4fb0*/  @!P0 SYNCS.PHASECHK.TRANS64 P0, [R0+URZ+0x80], RZ ;  /* 0x000080ff000085a7 */ /* 0x000f2400080010ff */
[----:B----4-:R-:W-:Y:S05]  /*4fc0*/  @!P0 BRA `(.L_x_61) ;  /* 0xfffffffc00f08947 */ /* 0x010fea000383ffff */
[----:B------:R-:W-:Y:S05]  /*4fd0*/  BRA `(.L_x_62) ;  /* 0xffffffc000647947 */ /* 0x000fea000383ffff */
.L_x_17:
[----:B------:R-:W-:Y:S02]  /*4fe0*/  MOV R4, UR11 ;  /* 0x0000000b00047c02 */ /* 0x000fe40008000f00 */
[----:B------:R-:W-:Y:S02]  /*4ff0*/  MOV R5, UR11 ;  /* 0x0000000b00057c02 */ /* 0x000fe40008000f00 */
[----:B------:R-:W-:-:S07]  /*5000*/  MOV R0, UR5 ;  /* 0x0000000500007c02 */ /* 0x000fce0008000f00 */
.L_x_63:
[----:B--2---:R2:W3:Y:S02]  /*5010*/  SYNCS.PHASECHK.TRANS64.TRYWAIT P0, [R0+URZ+0x30], R5 ;  /* 0x00003005000075a7 */ /* 0x0044e400080011ff */
[----:B---3--:R-:W-:Y:S05]  /*5020*/  @!P0 NANOSLEEP.SYNCS 0x989680 ;  /* 0x009896800000895d */ /* 0x008fea0003900000 */
[----:B------:R-:W3:Y:S02]  /*5030*/  @!P0 SYNCS.PHASECHK.TRANS64 P0, [R0+URZ+0x30], R5 ;  /* 0x00003005000085a7 */ /* 0x000ee400080010ff */
[----:B---3--:R-:W-:Y:S05]  /*5040*/  @!P0 BRA `(.L_x_63) ;  /* 0xfffffffc00f08947 */ /* 0x008fea000383ffff */
[----:B------:R-:W-:Y:S05]  /*5050*/  BRA `(.L_x_16) ;  /* 0xffffffc400247947 */ /* 0x000fea000383ffff */
.L_x_19:
[----:B------:R-:W-:-:S07]  /*5060*/  MOV R5, R4 ;  /* 0x0000000400057202 */ /* 0x000fce0000000f00 */
.L_x_64:
[----:B---3--:R3:W4:Y:S02]  /*5070*/  SYNCS.PHASECHK.TRANS64.TRYWAIT P0, [R3+URZ+0x80], R5 ;  /* 0x00008005030075a7 */ /* 0x00872400080011ff */
[----:B----4-:R-:W-:Y:S05]  /*5080*/  @!P0 NANOSLEEP.SYNCS 0x989680 ;  /* 0x009896800000895d */ /* 0x010fea0003900000 */
[----:B------:R-:W4:Y:S02]  /*5090*/  @!P0 SYNCS.PHASECHK.TRANS64 P0, [R3+URZ+0x80], R5 ;  /* 0x00008005030085a7 */ /* 0x000f2400080010ff */
[----:B----4-:R-:W-:Y:S05]  /*50a0*/  @!P0 BRA `(.L_x_64) ;  /* 0xfffffffc00f08947 */ /* 0x010fea000383ffff */
[----:B------:R-:W-:Y:S05]  /*50b0*/  BRA `(.L_x_65) ;  /* 0xffffffc400707947 */ /* 0x000fea000383ffff */
.L_x_21:
[----:B------:R-:W-:Y:S02]  /*50c0*/  MOV R2, UR4 ;  /* 0x0000000400027c02 */ /* 0x000fe40008000f00 */
[----:B------:R-:W-:Y:S02]  /*50d0*/  MOV R3, UR4 ;  /* 0x0000000400037c02 */ /* 0x000fe40008000f00 */
[----:B------:R-:W-:-:S07]  /*50e0*/  MOV R0, UR5 ;  /* 0x0000000500007c02 */ /* 0x000fce0008000f00 */
.L_x_66:
[----:B---3--:R3:W4:Y:S02]  /*50f0*/  SYNCS.PHASECHK.TRANS64.TRYWAIT P0, [R0+URZ+0x30], R3 ;  /* 0x00003003000075a7 */ /* 0x00872400080011ff */
[----:B----4-:R-:W-:Y:S05]  /*5100*/  @!P0 NANOSLEEP.SYNCS 0x989680 ;  /* 0x009896800000895d */ /* 0x010fea0003900000 */
[----:B------:R-:W4:Y:S02]  /*5110*/  @!P0 SYNCS.PHASECHK.TRANS64 P0, [R0+URZ+0x30], R3 ;  /* 0x00003003000085a7 */ /* 0x000f2400080010ff */
[----:B----4-:R-:W-:Y:S05]  /*5120*/  @!P0 BRA `(.L_x_66) ;  /* 0xfffffffc00f08947 */ /* 0x010fea000383ffff */
[----:B------:R-:W-:Y:S05]  /*5130*/  BRA `(.L_x_67) ;  /* 0xffffffc400f47947 */ /* 0x000fea000383ffff */
.L_x_23:
[----:B------:R-:W-:-:S07]  /*5140*/  MOV R2, UR12 ;  /* 0x0000000c00027c02 */ /* 0x000fce0008000f00 */
.L_x_68:
[----:B---3--:R3:W4:Y:S02]  /*5150*/  SYNCS.PHASECHK.TRANS64.TRYWAIT P0, [R2+URZ+0x80], RZ ;  /* 0x000080ff020075a7 */ /* 0x00872400080011ff */
[----:B----4-:R-:W-:Y:S05]  /*5160*/  @!P0 NANOSLEEP.SYNCS 0x989680 ;  /* 0x009896800000895d */ /* 0x010fea0003900000 */
[----:B------:R-:W4:Y:S02]  /*5170*/  @!P0 SYNCS.PHASECHK.TRANS64 P0, [R2+URZ+0x80], RZ ;  /* 0x000080ff020085a7 */ /* 0x000f2400080010ff */
[----:B----4-:R-:W-:Y:S05]  /*5180*/  @!P0 BRA `(.L_x_68) ;  /* 0xfffffffc00f08947 */ /* 0x010fea000383ffff */
[----:B------:R-:W-:Y:S05]  /*5190*/  BRA `(.L_x_69) ;  /* 0xffffffc8000c7947 */ /* 0x000fea000383ffff */
.L_x_26:
[----:B------:R-:W-:Y:S02]  /*51a0*/  MOV R0, UR18 ;  /* 0x0000001200007c02 */ /* 0x000fe40008000f00 */
[----:B------:R-:W-:-:S07]  /*51b0*/  MOV R3, R2 ;  /* 0x0000000200037202 */ /* 0x000fce0000000f00 */
.L_x_70:
[----:B---3--:R3:W4:Y:S02]  /*51c0*/  SYNCS.PHASECHK.TRANS64.TRYWAIT P0, [R0+URZ+0x70], R3 ;  /* 0x00007003000075a7 */ /* 0x00872400080011ff */
[----:B----4-:R-:W-:Y:S05]  /*51d0*/  @!P0 NANOSLEEP.SYNCS 0x989680 ;  /* 0x009896800000895d */ /* 0x010fea0003900000 */
[----:B------:R-:W4:Y:S02]  /*51e0*/  @!P0 SYNCS.PHASECHK.TRANS64 P0, [R0+URZ+0x70], R3 ;  /* 0x00007003000085a7 */ /* 0x000f2400080010ff */
[----:B----4-:R-:W-:Y:S05]  /*51f0*/  @!P0 BRA `(.L_x_70) ;  /* 0xfffffffc00f08947 */ /* 0x010fea000383ffff */
[----:B------:R-:W-:Y:S05]  /*5200*/  BRA `(.L_x_25) ;  /* 0xffffffcc00307947 */ /* 0x000fea000383ffff */
.L_x_28:
[----:B------:R-:W-:Y:S02]  /*5210*/  MOV R2, UR23 ;  /* 0x0000001700027c02 */ /* 0x000fe40008000f00 */
[----:B------:R-:W-:Y:S02]  /*5220*/  MOV R3, UR23 ;  /* 0x0000001700037c02 */ /* 0x000fe40008000f00 */
[----:B------:R-:W-:Y:S07]  /*5230*/  MOV R0, UR13 ;  /* 0x0000000d00007c02 */ /* 0x000fee0008000f00 */
.L_x_71:
[----:B---3--:R3:W4:Y:S02]  /*5240*/  SYNCS.PHASECHK.TRANS64.TRYWAIT P1, [R0+URZ], R3 ;  /* 0x00000003000075a7 */ /* 0x00872400080211ff */
[----:B----4-:R-:W-:Y:S05]  /*5250*/  @!P1 NANOSLEEP.SYNCS 0x989680 ;  /* 0x009896800000995d */ /* 0x010fea0003900000 */
[----:B------:R-:W4:Y:S02]  /*5260*/  @!P1 SYNCS.PHASECHK.TRANS64 P1, [R0+URZ], R3 ;  /* 0x00000003000095a7 */ /* 0x000f2400080210ff */
[----:B----4-:R-:W-:Y:S05]  /*5270*/  @!P1 BRA `(.L_x_71) ;  /* 0xfffffffc00f09947 */ /* 0x010fea000383ffff */
[----:B------:R-:W-:Y:S05]  /*5280*/  BRA `(.L_x_27) ;  /* 0xffffffcc00a47947 */ /* 0x000fea000383ffff */
.L_x_30:
[----:B------:R-:W-:-:S07]  /*5290*/  MOV R2, R3 ;  /* 0x0000000300027202 */ /* 0x000fce0000000f00 */
.L_x_72:
[----:B----4-:R4:W3:Y:S02]  /*52a0*/  SYNCS.PHASECHK.TRANS64.TRYWAIT P0, [R0+URZ+0x80], R3 ;  /* 0x00008003000075a7 */ /* 0x0108e400080011ff */
[----:B---3--:R-:W-:Y:S05]  /*52b0*/  @!P0 NANOSLEEP.SYNCS 0x989680 ;  /* 0x009896800000895d */ /* 0x008fea0003900000 */
[----:B------:R-:W3:Y:S02]  /*52c0*/  @!P0 SYNCS.PHASECHK.TRANS64 P0, [R0+URZ+0x80], R3 ;  /* 0x00008003000085a7 */ /* 0x000ee400080010ff */
[----:B---3--:R-:W-:Y:S05]  /*52d0*/  @!P0 BRA `(.L_x_72) ;  /* 0xfffffffc00f08947 */ /* 0x008fea000383ffff */
[----:B------:R-:W-:Y:S05]  /*52e0*/  BRA `(.L_x_73) ;  /* 0xffffffd000287947 */ /* 0x000fea000383ffff */
.L_x_32:
[----:B------:R-:W-:-:S07]  /*52f0*/  MOV R3, R2 ;  /* 0x0000000200037202 */ /* 0x000fce0000000f00 */
.L_x_74:
[----:B---3--:R3:W4:Y:S02]  /*5300*/  SYNCS.PHASECHK.TRANS64.TRYWAIT P0, [R0+URZ+0x70], R3 ;  /* 0x00007003000075a7 */ /* 0x00872400080011ff */
[----:B----4-:R-:W-:Y:S05]  /*5310*/  @!P0 NANOSLEEP.SYNCS 0x989680 ;  /* 0x009896800000895d */ /* 0x010fea0003900000 */
[----:B------:R-:W4:Y:S02]  /*5320*/  @!P0 SYNCS.PHASECHK.TRANS64 P0, [R0+URZ+0x70], R3 ;  /* 0x00007003000085a7 */ /* 0x000f2400080010ff */
[----:B----4-:R-:W-:Y:S05]  /*5330*/  @!P0 BRA `(.L_x_74) ;  /* 0xfffffffc00f08947 */ /* 0x010fea000383ffff */
[----:B------:R-:W-:Y:S05]  /*5340*/  BRA `(.L_x_22) ;  /* 0xffffffd0007c7947 */ /* 0x000fea000383ffff */
.L_x_38:
[----:B---3--:R3:W4:Y:S02]  /*5350*/  SYNCS.PHASECHK.TRANS64.TRYWAIT P0, [R3+URZ+0x80], RZ ;  /* 0x000080ff030075a7 */ /* 0x00872400080011ff */
[----:B----4-:R-:W-:Y:S05]  /*5360*/  @!P0 NANOSLEEP.SYNCS 0x989680 ;  /* 0x009896800000895d */ /* 0x010fea0003900000 */
[----:B------:R-:W4:Y:S02]  /*5370*/  @!P0 SYNCS.PHASECHK.TRANS64 P0, [R3+URZ+0x80], RZ ;  /* 0x000080ff030085a7 */ /* 0x000f2400080010ff */
[----:B----4-:R-:W-:Y:S05]  /*5380*/  @!P0 BRA `(.L_x_38) ;  /* 0xfffffffc00f08947 */ /* 0x010fea000383ffff */
[----:B------:R-:W-:Y:S05]  /*5390*/  BRA `(.L_x_75) ;  /* 0xffffffd4004c7947 */ /* 0x000fea000383ffff */
.L_x_40:
[----:B------:R-:W-:-:S07]  /*53a0*/  MOV R4, R5 ;  /* 0x0000000500047202 */ /* 0x000fce0000000f00 */
.L_x_76:
[----:B-1----:R1:W2:Y:S02]  /*53b0*/  SYNCS.PHASECHK.TRANS64.TRYWAIT P1, [R52+URZ+0x60], R5 ;  /* 0x00006005340075a7 */ /* 0x0022a400080211ff */
[----:B--2---:R-:W-:Y:S05]  /*53c0*/  @!P1 NANOSLEEP.SYNCS 0x989680 ;  /* 0x009896800000995d */ /* 0x004fea0003900000 */
[----:B------:R-:W2:Y:S02]  /*53d0*/  @!P1 SYNCS.PHASECHK.TRANS64 P1, [R52+URZ+0x60], R5 ;  /* 0x00006005340095a7 */ /* 0x000ea400080210ff */
[----:B--2---:R-:W-:Y:S05]  /*53e0*/  @!P1 BRA `(.L_x_76) ;  /* 0xfffffffc00f09947 */ /* 0x004fea000383ffff */
[----:B------:R-:W-:Y:S05]  /*53f0*/  BRA `(.L_x_77) ;  /* 0xffffffd8004c7947 */ /* 0x000fea000383ffff */
.L_x_47:
[-C--:B------:R-:W-:Y:S02]  /*5400*/  MOV R6, R4.reuse ;  /* 0x0000000400067202 */ /* 0x080fe40000000f00 */
[----:B------:R-:W-:-:S07]  /*5410*/  MOV R7, R4 ;  /* 0x0000000400077202 */ /* 0x000fce0000000f00 */
.L_x_78:
[----:B-1----:R1:W2:Y:S02]  /*5420*/  SYNCS.PHASECHK.TRANS64.TRYWAIT P0, [R5+URZ+0x80], R7 ;  /* 0x00008007050075a7 */ /* 0x0022a400080011ff */
[----:B--2---:R-:W-:Y:S05]  /*5430*/  @!P0 NANOSLEEP.SYNCS 0x989680 ;  /* 0x009896800000895d */ /* 0x004fea0003900000 */
[----:B------:R-:W2:Y:S02]  /*5440*/  @!P0 SYNCS.PHASECHK.TRANS64 P0, [R5+URZ+0x80], R7 ;  /* 0x00008007050085a7 */ /* 0x000ea400080010ff */
[----:B--2---:R-:W-:Y:S05]  /*5450*/  @!P0 BRA `(.L_x_78) ;  /* 0xfffffffc00f08947 */ /* 0x004fea000383ffff */
[----:B------:R-:W-:Y:S05]  /*5460*/  BRA `(.L_x_79) ;  /* 0xfffffff400247947 */ /* 0x000fea000383ffff */
        .weak           $__internal_0_$__cuda_sm10x_tcgen05_guardrail_trap_col_being_dealloced_not_returned_by_alloc
        .type           $__internal_0_$__cuda_sm10x_tcgen05_guardrail_trap_col_being_dealloced_not_returned_by_alloc,@function
        .size           $__internal_0_$__cuda_sm10x_tcgen05_guardrail_trap_col_being_dealloced_not_returned_by_alloc,($__internal_1_$__cuda_sm10x_tcgen05_guardrail_trap_phase_invalid_during_alloc - $__internal_0_$__cuda_sm10x_tcgen05_guardrail_trap_col_being_dealloced_not_returned_by_alloc)
$__internal_0_$__cuda_sm10x_tcgen05_guardrail_trap_col_being_dealloced_not_returned_by_alloc:
[----:B------:R-:W-:Y:S05]  /*5470*/  BPT.TRAP 0x1 ;  /* 0x000000040000795c */ /* 0x000fea0000300000 */
[----:B------:R-:W-:-:S04]  /*5480*/  HFMA2 R3, -RZ, RZ, 0, 0 ;  /* 0x00000000ff037431 */ /* 0x000fc800000001ff */
[----:B------:R-:W-:Y:S05]  /*5490*/  RET.REL.NODEC R2 `(kernel_cutlass_kernel_cudnngrouped_gemmgrouped_gemm_swiglugrouped_gemm_swiglu_quantBlockScaledContiguousGroupedGemmKernel_object_at__TiledMMA_ThrLayoutVMNK11110000_PermutationMNK____MMAAt_0) ;  /* 0xffffffa802d87950 */ /* 0x000fea0003c3ffff */
        .weak           $__internal_1_$__cuda_sm10x_tcgen05_guardrail_trap_phase_invalid_during_alloc
        .type           $__internal_1_$__cuda_sm10x_tcgen05_guardrail_trap_phase_invalid_during_alloc,@function
        .size           $__internal_1_$__cuda_sm10x_tcgen05_guardrail_trap_phase_invalid_during_alloc,($__internal_2_$__cuda_sm10x_tcgen05_guardrail_trap_unallocated_columns_being_dealloced - $__internal_1_$__cuda_sm10x_tcgen05_guardrail_trap_phase_invalid_during_alloc)
$__internal_1_$__cuda_sm10x_tcgen05_guardrail_trap_phase_invalid_during_alloc:
[----:B------:R-:W-:Y:S05]  /*54a0*/  BPT.TRAP 0x1 ;  /* 0x000000040000795c */ /* 0x000fea0000300000 */
[----:B------:R-:W-:-:S04]  /*54b0*/  MOV R3, 0x0 ;  /* 0x0000000000037802 */ /* 0x000fc80000000f00 */
[----:B------:R-:W-:Y:S05]  /*54c0*/  RET.REL.NODEC R2 `(kernel_cutlass_kernel_cudnngrouped_gemmgrouped_gemm_swiglugrouped_gemm_swiglu_quantBlockScaledContiguousGroupedGemmKernel_object_at__TiledMMA_ThrLayoutVMNK11110000_PermutationMNK____MMAAt_0) ;  /* 0xffffffa802cc7950 */ /* 0x000fea0003c3ffff */
        .weak           $__internal_2_$__cuda_sm10x_tcgen05_guardrail_trap_unallocated_columns_being_dealloced
        .type           $__internal_2_$__cuda_sm10x_tcgen05_guardrail_trap_unallocated_columns_being_dealloced,@function
        .size           $__internal_2_$__cuda_sm10x_tcgen05_guardrail_trap_unallocated_columns_being_dealloced,(.L_x_83 - $__internal_2_$__cuda_sm10x_tcgen05_guardrail_trap_unallocated_columns_being_dealloced)
$__internal_2_$__cuda_sm10x_tcgen05_guardrail_trap_unallocated_columns_being_dealloced:
[----:B------:R-:W-:Y:S05]  /*54d0*/  BPT.TRAP 0x1 ;  /* 0x000000040000795c */ /* 0x000fea0000300000 */
[----:B------:R-:W-:-:S04]  /*54e0*/  HFMA2 R3, -RZ, RZ, 0, 0 ;  /* 0x00000000ff037431 */ /* 0x000fc800000001ff */
[----:B------:R-:W-:Y:S05]  /*54f0*/  RET.REL.NODEC R2 `(kernel_cutlass_kernel_cudnngrouped_gemmgrouped_gemm_swiglugrouped_gemm_swiglu_quantBlockScaledContiguousGroupedGemmKernel_object_at__TiledMMA_ThrLayoutVMNK11110000_PermutationMNK____MMAAt_0) ;  /* 0xffffffa802c07950 */ /* 0x000fea0003c3ffff */
.L_x_80:
[----:B------:R-:W-:-:S00]  /*5500*/  BRA `(.L_x_80) ;  /* 0xfffffffc00fc7947 */ /* 0x000fc0000383ffff */
[----:B------:R-:W-:-:S00]  /*5510*/  NOP ;  /* 0x0000000000007918 */ /* 0x000fc00000000000 */
        /* <DEDUP_REMOVED lines=14> */
.L_x_83:


//--------------------- .nv.shared.kernel_cutlass_kernel_cudnngrouped_gemmgrouped_gemm_swiglugrouped_gemm_swiglu_quantBlockScaledContiguousGroupedGemmKernel_object_at__TiledMMA_ThrLayoutVMNK11110000_PermutationMNK____MMAAt_0 --------------------------
	.section	.nv.shared.kernel_cutlass_kernel_cudnngrouped_gemmgrouped_gemm_swiglugrouped_gemm_swiglu_quantBlockScaledContiguousGroupedGemmKernel_object_at__TiledMMA_ThrLayoutVMNK11110000_PermutationMNK____MMAAt_0,"aw",@nobits
	.sectionflags	@""
	.align	1024
	.zero		1024


//--------------------- .nv.shared.reserved.0     --------------------------
	.section	.nv.shared.reserved.0,"aw",@nobits
	.align	8
	.weak		__nv_reservedSMEM_offset_0_alias
	.size		__nv_reservedSMEM_offset_0_alias, 0, 64
	.other		__nv_reservedSMEM_offset_0_alias,@"STO_CUDA_RESERVED_SHARED STV_DEFAULT"
__nv_reservedSMEM_offset_0_alias:
	.zero		0
.nv.shared.reserved.0:
	.zero		64
	.weak		__nv_reservedSMEM_allocation_phase
	.type		__nv_reservedSMEM_allocation_phase,@object
	.size		__nv_reservedSMEM_allocation_phase,(.L_0 - __nv_reservedSMEM_allocation_phase)
__nv_reservedSMEM_allocation_phase:
	.zero		1
.L_0:
	.zero		7
	.weak		__nv_reservedSMEM_devtool_atexit_pc
	.type		__nv_reservedSMEM_devtool_atexit_pc,@object
	.size		__nv_reservedSMEM_devtool_atexit_pc,(__nv_reservedSMEM_allocation_mask - __nv_reservedSMEM_devtool_atexit_pc)
__nv_reservedSMEM_devtool_atexit_pc:
	.zero		8
	.weak		__nv_reservedSMEM_allocation_mask
	.type		__nv_reservedSMEM_allocation_mask,@object
	.size		__nv_reservedSMEM_allocation_mask,(.L_2 - __nv_reservedSMEM_allocation_mask)
__nv_reservedSMEM_allocation_mask:
	.zero		4
.L_2:


//--------------------- .nv.constant0.kernel_cutlass_kernel_cudnngrouped_gemmgrouped_gemm_swiglugrouped_gemm_swiglu_quantBlockScaledContiguousGroupedGemmKernel_object_at__TiledMMA_ThrLayoutVMNK11110000_PermutationMNK____MMAAt_0 --------------------------
	.section	.nv.constant0.kernel_cutlass_kernel_cudnngrouped_gemmgrouped_gemm_swiglugrouped_gemm_swiglu_quantBlockScaledContiguousGroupedGemmKernel_object_at__TiledMMA_ThrLayoutVMNK11110000_PermutationMNK____MMAAt_0,"a",@progbits
	.sectionflags	@""
	.align	4
.nv.constant0.kernel_cutlass_kernel_cudnngrouped_gemmgrouped_gemm_swiglugrouped_gemm_swiglu_quantBlockScaledContiguousGroupedGemmKernel_object_at__TiledMMA_ThrLayoutVMNK11110000_PermutationMNK____MMAAt_0:
	.zero		1924


//--------------------- SYMBOLS --------------------------

	.type		.nv.reservedSmem.offset0,@object
	.size		.nv.reservedSmem.offset0,0x4
	.type		.nv.reservedSmem.cap,@object
	.size		.nv.reservedSmem.cap,0x4
